//
// Generated by NVIDIA NVVM Compiler
//
// Compiler Build ID: CL-36424714
// Cuda compilation tools, release 13.0, V13.0.88
// Based on NVVM 20.0.0
//

.version 9.0
.target sm_100
.address_size 64

	// .globl	color_wheels

.visible .entry color_wheels(
	.param .u64 .ptr .align 1 color_wheels_param_0,
	.param .u64 .ptr .align 1 color_wheels_param_1,
	.param .u32 color_wheels_param_2,
	.param .u32 color_wheels_param_3,
	.param .f32 color_wheels_param_4,
	.param .f32 color_wheels_param_5,
	.param .f32 color_wheels_param_6,
	.param .f32 color_wheels_param_7,
	.param .f32 color_wheels_param_8,
	.param .f32 color_wheels_param_9,
	.param .f32 color_wheels_param_10,
	.param .f32 color_wheels_param_11,
	.param .f32 color_wheels_param_12
)
{
	.reg .pred 	%p<46>;
	.reg .b16 	%rs<10>;
	.reg .b32 	%r<52>;
	.reg .b32 	%f<266>;
	.reg .b64 	%rd<9>;

	ld.param.u64 	%rd1, [color_wheels_param_0];
	ld.param.u64 	%rd2, [color_wheels_param_1];
	ld.param.u32 	%r4, [color_wheels_param_2];
	ld.param.u32 	%r5, [color_wheels_param_3];
	ld.param.f32 	%f26, [color_wheels_param_4];
	ld.param.f32 	%f27, [color_wheels_param_5];
	ld.param.f32 	%f28, [color_wheels_param_6];
	ld.param.f32 	%f29, [color_wheels_param_7];
	ld.param.f32 	%f30, [color_wheels_param_8];
	ld.param.f32 	%f31, [color_wheels_param_9];
	ld.param.f32 	%f32, [color_wheels_param_10];
	ld.param.f32 	%f33, [color_wheels_param_11];
	ld.param.f32 	%f34, [color_wheels_param_12];
	mov.u32 	%r7, %ctaid.x;
	mov.u32 	%r8, %ntid.x;
	mov.u32 	%r9, %tid.x;
	mad.lo.s32 	%r1, %r7, %r8, %r9;
	mov.u32 	%r10, %ctaid.y;
	mov.u32 	%r11, %ntid.y;
	mov.u32 	%r12, %tid.y;
	mad.lo.s32 	%r13, %r10, %r11, %r12;
	setp.ge.s32 	%p1, %r1, %r4;
	setp.ge.s32 	%p2, %r13, %r5;
	or.pred  	%p3, %p1, %p2;
	@%p3 bra 	$L__BB0_17;
	cvta.to.global.u64 	%rd3, %rd1;
	mad.lo.s32 	%r14, %r4, %r13, %r1;
	shl.b32 	%r3, %r14, 2;
	cvt.s64.s32 	%rd4, %r3;
	add.s64 	%rd5, %rd3, %rd4;
	ld.global.nc.u8 	%rs2, [%rd5];
	cvt.u16.u8 	%rs3, %rs2;
	cvt.rn.f32.u16 	%f36, %rs3;
	div.rn.f32 	%f37, %f36, 0f437F0000;
	ld.global.nc.u8 	%rs4, [%rd5+1];
	cvt.u16.u8 	%rs5, %rs4;
	cvt.rn.f32.u16 	%f1, %rs5;
	ld.global.nc.u8 	%rs6, [%rd5+2];
	cvt.u16.u8 	%rs7, %rs6;
	cvt.rn.f32.u16 	%f2, %rs7;
	ld.global.nc.u8 	%rs8, [%rd5+3];
	cvt.u16.u8 	%rs1, %rs8;
	mov.f32 	%f263, 0f3F800000;
	sub.f32 	%f38, %f263, %f37;
	fma.rn.f32 	%f39, %f26, %f38, %f37;
	max.f32 	%f40, %f39, 0f00000000;
	min.f32 	%f3, %f40, 0f3F800000;
	add.f32 	%f41, %f29, 0f3F800000;
	max.f32 	%f42, %f41, 0f3C23D70A;
	rcp.rn.f32 	%f4, %f42;
	abs.f32 	%f5, %f3;
	setp.eq.f32 	%p4, %f3, 0f3F800000;
	setp.eq.f32 	%p5, %f4, 0f00000000;
	or.pred  	%p6, %p5, %p4;
	@%p6 bra 	$L__BB0_6;
	setp.num.f32 	%p7, %f5, %f5;
	abs.f32 	%f43, %f4;
	setp.num.f32 	%p8, %f43, %f43;
	and.pred  	%p9, %p7, %p8;
	@%p9 bra 	$L__BB0_4;
	add.rn.f32 	%f263, %f3, %f4;
	bra.uni 	$L__BB0_6;
$L__BB0_4:
	setp.lt.f32 	%p10, %f5, 0f00800000;
	mul.f32 	%f45, %f5, 0f4B800000;
	selp.f32 	%f46, %f45, %f5, %p10;
	mov.b32 	%r15, %f46;
	add.s32 	%r16, %r15, -1060439283;
	and.b32  	%r17, %r16, -8388608;
	sub.s32 	%r18, %r15, %r17;
	mov.b32 	%f47, %r18;
	cvt.rn.f32.s32 	%f48, %r17;
	selp.f32 	%f49, 0fC1C00000, 0f00000000, %p10;
	fma.rn.f32 	%f50, %f48, 0f34000000, %f49;
	add.f32 	%f51, %f47, 0fBF800000;
	add.f32 	%f52, %f47, 0f3F800000;
	rcp.approx.ftz.f32 	%f53, %f52;
	add.f32 	%f54, %f51, %f51;
	mul.f32 	%f55, %f54, %f53;
	mul.f32 	%f56, %f55, %f55;
	neg.f32 	%f57, %f55;
	sub.f32 	%f58, %f51, %f55;
	add.f32 	%f59, %f58, %f58;
	fma.rn.f32 	%f60, %f57, %f51, %f59;
	mul.rn.f32 	%f61, %f53, %f60;
	fma.rn.f32 	%f62, %f56, 0f3A2C32E4, 0f3B52E7DB;
	fma.rn.f32 	%f63, %f62, %f56, 0f3C93BB73;
	fma.rn.f32 	%f64, %f63, %f56, 0f3DF6384F;
	mul.rn.f32 	%f65, %f64, %f56;
	fma.rn.f32 	%f66, %f55, 0f3FB8AA3B, %f50;
	mul.f32 	%f67, %f65, 0f40400000;
	sub.f32 	%f68, %f50, %f66;
	fma.rn.f32 	%f69, %f55, 0f3FB8AA3B, %f68;
	fma.rn.f32 	%f70, %f61, 0f3FB8AA3B, %f69;
	fma.rn.f32 	%f71, %f55, 0f32A55E34, %f70;
	fma.rn.f32 	%f72, %f67, %f61, %f71;
	fma.rn.f32 	%f73, %f65, %f55, %f72;
	add.rn.f32 	%f74, %f66, %f73;
	mul.rn.f32 	%f75, %f74, %f4;
	cvt.rni.f32.f32 	%f76, %f75;
	sub.f32 	%f77, %f75, %f76;
	neg.f32 	%f78, %f75;
	fma.rn.f32 	%f79, %f74, %f4, %f78;
	neg.f32 	%f80, %f66;
	add.rn.f32 	%f81, %f74, %f80;
	neg.f32 	%f82, %f81;
	add.rn.f32 	%f83, %f73, %f82;
	fma.rn.f32 	%f84, %f83, %f4, %f79;
	add.f32 	%f85, %f77, %f84;
	setp.gt.f32 	%p11, %f76, 0f00000000;
	selp.b32 	%r19, 0, -2097152000, %p11;
	setp.neu.f32 	%p12, %f3, 0f00000000;
	setp.neu.f32 	%p13, %f5, 0f7F800000;
	setp.lt.f32 	%p14, %f75, 0f00000000;
	selp.f32 	%f86, 0f00000000, 0f7F800000, %p14;
	abs.f32 	%f87, %f75;
	setp.gt.f32 	%p15, %f87, 0f43180000;
	cvt.rzi.s32.f32 	%r20, %f76;
	shl.b32 	%r21, %r20, 23;
	sub.s32 	%r22, %r21, %r19;
	mov.b32 	%f88, %r22;
	add.s32 	%r23, %r19, 2130706432;
	mov.b32 	%f89, %r23;
	fma.rn.f32 	%f90, %f85, 0f391FCB8E, 0f3AAF85ED;
	fma.rn.f32 	%f91, %f90, %f85, 0f3C1D9856;
	fma.rn.f32 	%f92, %f91, %f85, 0f3D6357BB;
	fma.rn.f32 	%f93, %f92, %f85, 0f3E75FDEC;
	fma.rn.f32 	%f94, %f93, %f85, 0f3F317218;
	fma.rn.f32 	%f95, %f94, %f85, 0f3F800000;
	mul.f32 	%f96, %f95, %f89;
	mul.f32 	%f97, %f96, %f88;
	selp.f32 	%f263, %f86, %f97, %p15;
	and.pred  	%p16, %p12, %p13;
	@%p16 bra 	$L__BB0_6;
	mul.f32 	%f98, %f4, 0f3F000000;
	cvt.rzi.f32.f32 	%f99, %f98;
	add.f32 	%f100, %f99, %f99;
	sub.f32 	%f101, %f4, %f100;
	abs.f32 	%f102, %f101;
	setp.neu.f32 	%p17, %f102, 0f3F800000;
	add.f32 	%f103, %f3, %f3;
	mov.b32 	%r24, %f103;
	and.b32  	%r25, %r24, 2147483647;
	mov.b32 	%f104, %r25;
	selp.f32 	%f263, %f104, %f103, %p17;
$L__BB0_6:
	div.rn.f32 	%f106, %f1, 0f437F0000;
	mul.f32 	%f107, %f32, %f263;
	max.f32 	%f10, %f107, 0f00000000;
	mov.f32 	%f264, 0f3F800000;
	sub.f32 	%f108, %f264, %f106;
	fma.rn.f32 	%f109, %f27, %f108, %f106;
	max.f32 	%f110, %f109, 0f00000000;
	min.f32 	%f11, %f110, 0f3F800000;
	add.f32 	%f111, %f30, 0f3F800000;
	max.f32 	%f112, %f111, 0f3C23D70A;
	rcp.rn.f32 	%f12, %f112;
	abs.f32 	%f13, %f11;
	setp.eq.f32 	%p18, %f11, 0f3F800000;
	setp.eq.f32 	%p19, %f12, 0f00000000;
	or.pred  	%p20, %p19, %p18;
	@%p20 bra 	$L__BB0_11;
	setp.num.f32 	%p21, %f13, %f13;
	abs.f32 	%f113, %f12;
	setp.num.f32 	%p22, %f113, %f113;
	and.pred  	%p23, %p21, %p22;
	@%p23 bra 	$L__BB0_9;
	add.rn.f32 	%f264, %f11, %f12;
	bra.uni 	$L__BB0_11;
$L__BB0_9:
	setp.lt.f32 	%p24, %f13, 0f00800000;
	mul.f32 	%f115, %f13, 0f4B800000;
	selp.f32 	%f116, %f115, %f13, %p24;
	mov.b32 	%r26, %f116;
	add.s32 	%r27, %r26, -1060439283;
	and.b32  	%r28, %r27, -8388608;
	sub.s32 	%r29, %r26, %r28;
	mov.b32 	%f117, %r29;
	cvt.rn.f32.s32 	%f118, %r28;
	selp.f32 	%f119, 0fC1C00000, 0f00000000, %p24;
	fma.rn.f32 	%f120, %f118, 0f34000000, %f119;
	add.f32 	%f121, %f117, 0fBF800000;
	add.f32 	%f122, %f117, 0f3F800000;
	rcp.approx.ftz.f32 	%f123, %f122;
	add.f32 	%f124, %f121, %f121;
	mul.f32 	%f125, %f124, %f123;
	mul.f32 	%f126, %f125, %f125;
	neg.f32 	%f127, %f125;
	sub.f32 	%f128, %f121, %f125;
	add.f32 	%f129, %f128, %f128;
	fma.rn.f32 	%f130, %f127, %f121, %f129;
	mul.rn.f32 	%f131, %f123, %f130;
	fma.rn.f32 	%f132, %f126, 0f3A2C32E4, 0f3B52E7DB;
	fma.rn.f32 	%f133, %f132, %f126, 0f3C93BB73;
	fma.rn.f32 	%f134, %f133, %f126, 0f3DF6384F;
	mul.rn.f32 	%f135, %f134, %f126;
	fma.rn.f32 	%f136, %f125, 0f3FB8AA3B, %f120;
	mul.f32 	%f137, %f135, 0f40400000;
	sub.f32 	%f138, %f120, %f136;
	fma.rn.f32 	%f139, %f125, 0f3FB8AA3B, %f138;
	fma.rn.f32 	%f140, %f131, 0f3FB8AA3B, %f139;
	fma.rn.f32 	%f141, %f125, 0f32A55E34, %f140;
	fma.rn.f32 	%f142, %f137, %f131, %f141;
	fma.rn.f32 	%f143, %f135, %f125, %f142;
	add.rn.f32 	%f144, %f136, %f143;
	mul.rn.f32 	%f145, %f144, %f12;
	cvt.rni.f32.f32 	%f146, %f145;
	sub.f32 	%f147, %f145, %f146;
	neg.f32 	%f148, %f145;
	fma.rn.f32 	%f149, %f144, %f12, %f148;
	neg.f32 	%f150, %f136;
	add.rn.f32 	%f151, %f144, %f150;
	neg.f32 	%f152, %f151;
	add.rn.f32 	%f153, %f143, %f152;
	fma.rn.f32 	%f154, %f153, %f12, %f149;
	add.f32 	%f155, %f147, %f154;
	setp.gt.f32 	%p25, %f146, 0f00000000;
	selp.b32 	%r30, 0, -2097152000, %p25;
	setp.neu.f32 	%p26, %f11, 0f00000000;
	setp.neu.f32 	%p27, %f13, 0f7F800000;
	setp.lt.f32 	%p28, %f145, 0f00000000;
	selp.f32 	%f156, 0f00000000, 0f7F800000, %p28;
	abs.f32 	%f157, %f145;
	setp.gt.f32 	%p29, %f157, 0f43180000;
	cvt.rzi.s32.f32 	%r31, %f146;
	shl.b32 	%r32, %r31, 23;
	sub.s32 	%r33, %r32, %r30;
	mov.b32 	%f158, %r33;
	add.s32 	%r34, %r30, 2130706432;
	mov.b32 	%f159, %r34;
	fma.rn.f32 	%f160, %f155, 0f391FCB8E, 0f3AAF85ED;
	fma.rn.f32 	%f161, %f160, %f155, 0f3C1D9856;
	fma.rn.f32 	%f162, %f161, %f155, 0f3D6357BB;
	fma.rn.f32 	%f163, %f162, %f155, 0f3E75FDEC;
	fma.rn.f32 	%f164, %f163, %f155, 0f3F317218;
	fma.rn.f32 	%f165, %f164, %f155, 0f3F800000;
	mul.f32 	%f166, %f165, %f159;
	mul.f32 	%f167, %f166, %f158;
	selp.f32 	%f264, %f156, %f167, %p29;
	and.pred  	%p30, %p26, %p27;
	@%p30 bra 	$L__BB0_11;
	mul.f32 	%f168, %f12, 0f3F000000;
	cvt.rzi.f32.f32 	%f169, %f168;
	add.f32 	%f170, %f169, %f169;
	sub.f32 	%f171, %f12, %f170;
	abs.f32 	%f172, %f171;
	setp.neu.f32 	%p31, %f172, 0f3F800000;
	add.f32 	%f173, %f11, %f11;
	mov.b32 	%r35, %f173;
	and.b32  	%r36, %r35, 2147483647;
	mov.b32 	%f174, %r36;
	selp.f32 	%f264, %f174, %f173, %p31;
$L__BB0_11:
	div.rn.f32 	%f176, %f2, 0f437F0000;
	mul.f32 	%f177, %f33, %f264;
	max.f32 	%f18, %f177, 0f00000000;
	mov.f32 	%f265, 0f3F800000;
	sub.f32 	%f178, %f265, %f176;
	fma.rn.f32 	%f179, %f28, %f178, %f176;
	max.f32 	%f180, %f179, 0f00000000;
	min.f32 	%f19, %f180, 0f3F800000;
	add.f32 	%f181, %f31, 0f3F800000;
	max.f32 	%f182, %f181, 0f3C23D70A;
	rcp.rn.f32 	%f20, %f182;
	abs.f32 	%f21, %f19;
	setp.eq.f32 	%p32, %f19, 0f3F800000;
	setp.eq.f32 	%p33, %f20, 0f00000000;
	or.pred  	%p34, %p33, %p32;
	@%p34 bra 	$L__BB0_16;
	setp.num.f32 	%p35, %f21, %f21;
	abs.f32 	%f183, %f20;
	setp.num.f32 	%p36, %f183, %f183;
	and.pred  	%p37, %p35, %p36;
	@%p37 bra 	$L__BB0_14;
	add.rn.f32 	%f265, %f19, %f20;
	bra.uni 	$L__BB0_16;
$L__BB0_14:
	setp.lt.f32 	%p38, %f21, 0f00800000;
	mul.f32 	%f185, %f21, 0f4B800000;
	selp.f32 	%f186, %f185, %f21, %p38;
	mov.b32 	%r37, %f186;
	add.s32 	%r38, %r37, -1060439283;
	and.b32  	%r39, %r38, -8388608;
	sub.s32 	%r40, %r37, %r39;
	mov.b32 	%f187, %r40;
	cvt.rn.f32.s32 	%f188, %r39;
	selp.f32 	%f189, 0fC1C00000, 0f00000000, %p38;
	fma.rn.f32 	%f190, %f188, 0f34000000, %f189;
	add.f32 	%f191, %f187, 0fBF800000;
	add.f32 	%f192, %f187, 0f3F800000;
	rcp.approx.ftz.f32 	%f193, %f192;
	add.f32 	%f194, %f191, %f191;
	mul.f32 	%f195, %f194, %f193;
	mul.f32 	%f196, %f195, %f195;
	neg.f32 	%f197, %f195;
	sub.f32 	%f198, %f191, %f195;
	add.f32 	%f199, %f198, %f198;
	fma.rn.f32 	%f200, %f197, %f191, %f199;
	mul.rn.f32 	%f201, %f193, %f200;
	fma.rn.f32 	%f202, %f196, 0f3A2C32E4, 0f3B52E7DB;
	fma.rn.f32 	%f203, %f202, %f196, 0f3C93BB73;
	fma.rn.f32 	%f204, %f203, %f196, 0f3DF6384F;
	mul.rn.f32 	%f205, %f204, %f196;
	fma.rn.f32 	%f206, %f195, 0f3FB8AA3B, %f190;
	mul.f32 	%f207, %f205, 0f40400000;
	sub.f32 	%f208, %f190, %f206;
	fma.rn.f32 	%f209, %f195, 0f3FB8AA3B, %f208;
	fma.rn.f32 	%f210, %f201, 0f3FB8AA3B, %f209;
	fma.rn.f32 	%f211, %f195, 0f32A55E34, %f210;
	fma.rn.f32 	%f212, %f207, %f201, %f211;
	fma.rn.f32 	%f213, %f205, %f195, %f212;
	add.rn.f32 	%f214, %f206, %f213;
	mul.rn.f32 	%f215, %f214, %f20;
	cvt.rni.f32.f32 	%f216, %f215;
	sub.f32 	%f217, %f215, %f216;
	neg.f32 	%f218, %f215;
	fma.rn.f32 	%f219, %f214, %f20, %f218;
	neg.f32 	%f220, %f206;
	add.rn.f32 	%f221, %f214, %f220;
	neg.f32 	%f222, %f221;
	add.rn.f32 	%f223, %f213, %f222;
	fma.rn.f32 	%f224, %f223, %f20, %f219;
	add.f32 	%f225, %f217, %f224;
	setp.gt.f32 	%p39, %f216, 0f00000000;
	selp.b32 	%r41, 0, -2097152000, %p39;
	setp.neu.f32 	%p40, %f19, 0f00000000;
	setp.neu.f32 	%p41, %f21, 0f7F800000;
	setp.lt.f32 	%p42, %f215, 0f00000000;
	selp.f32 	%f226, 0f00000000, 0f7F800000, %p42;
	abs.f32 	%f227, %f215;
	setp.gt.f32 	%p43, %f227, 0f43180000;
	cvt.rzi.s32.f32 	%r42, %f216;
	shl.b32 	%r43, %r42, 23;
	sub.s32 	%r44, %r43, %r41;
	mov.b32 	%f228, %r44;
	add.s32 	%r45, %r41, 2130706432;
	mov.b32 	%f229, %r45;
	fma.rn.f32 	%f230, %f225, 0f391FCB8E, 0f3AAF85ED;
	fma.rn.f32 	%f231, %f230, %f225, 0f3C1D9856;
	fma.rn.f32 	%f232, %f231, %f225, 0f3D6357BB;
	fma.rn.f32 	%f233, %f232, %f225, 0f3E75FDEC;
	fma.rn.f32 	%f234, %f233, %f225, 0f3F317218;
	fma.rn.f32 	%f235, %f234, %f225, 0f3F800000;
	mul.f32 	%f236, %f235, %f229;
	mul.f32 	%f237, %f236, %f228;
	selp.f32 	%f265, %f226, %f237, %p43;
	and.pred  	%p44, %p40, %p41;
	@%p44 bra 	$L__BB0_16;
	mul.f32 	%f238, %f20, 0f3F000000;
	cvt.rzi.f32.f32 	%f239, %f238;
	add.f32 	%f240, %f239, %f239;
	sub.f32 	%f241, %f20, %f240;
	abs.f32 	%f242, %f241;
	setp.neu.f32 	%p45, %f242, 0f3F800000;
	add.f32 	%f243, %f19, %f19;
	mov.b32 	%r46, %f243;
	and.b32  	%r47, %r46, 2147483647;
	mov.b32 	%f244, %r47;
	selp.f32 	%f265, %f244, %f243, %p45;
$L__BB0_16:
	mul.f32 	%f245, %f34, %f265;
	max.f32 	%f246, %f245, 0f00000000;
	min.f32 	%f247, %f246, 0f3F800000;
	min.f32 	%f248, %f10, 0f3F800000;
	fma.rn.f32 	%f249, %f248, 0f437F0000, 0f3F000000;
	max.f32 	%f250, %f249, 0f00000000;
	min.f32 	%f251, %f250, 0f437F0000;
	cvt.rzi.u32.f32 	%r48, %f251;
	cvta.to.global.u64 	%rd7, %rd2;
	add.s64 	%rd8, %rd7, %rd4;
	st.global.u8 	[%rd8], %r48;
	min.f32 	%f252, %f18, 0f3F800000;
	fma.rn.f32 	%f253, %f252, 0f437F0000, 0f3F000000;
	max.f32 	%f254, %f253, 0f00000000;
	min.f32 	%f255, %f254, 0f437F0000;
	cvt.rzi.u32.f32 	%r49, %f255;
	st.global.u8 	[%rd8+1], %r49;
	fma.rn.f32 	%f256, %f247, 0f437F0000, 0f3F000000;
	max.f32 	%f257, %f256, 0f00000000;
	min.f32 	%f258, %f257, 0f437F0000;
	cvt.rzi.u32.f32 	%r50, %f258;
	st.global.u8 	[%rd8+2], %r50;
	and.b16  	%rs9, %rs1, 255;
	cvt.rn.f32.u16 	%f259, %rs9;
	add.f32 	%f260, %f259, 0f3F000000;
	max.f32 	%f261, %f260, 0f00000000;
	min.f32 	%f262, %f261, 0f437F0000;
	cvt.rzi.u32.f32 	%r51, %f262;
	st.global.u8 	[%rd8+3], %r51;
$L__BB0_17:
	ret;

}


// ===== COMPILED SASS (sm_100) =====

	.target	sm_100

	.elftype	@"ET_EXEC"


//--------------------- .note.nv.tkinfo           --------------------------
	.section	.note.nv.tkinfo,"",@"SHT_NOTE"
	.sectionflags	@"SHF_NOTE_NV_TKINFO"
	.tkinfo
        /*0018*/ 	.word	0x00000002
        /*0030*/ 	.string	""
        /*0030*/ 	.string	"ptxas"
        /*0030*/ 	.string	"Cuda compilation tools, release 13.0, V13.0.88"
        /*0030*/ 	.string	"Build cuda_13.0.r13.0/compiler.36424714_0"
        /*0030*/ 	.string	"-arch sm_100 -m 64 "



//--------------------- .note.nv.cuinfo           --------------------------
	.section	.note.nv.cuinfo,"",@"SHT_NOTE"
	.sectionflags	@"SHF_NOTE_NV_CUINFO"
        /*0018*/ 	.short	0x0002
        /*001a*/ 	.short	0x0064
        /*001c*/ 	.short	0x0082
	.zero		2


//--------------------- .nv.info                  --------------------------
	.section	.nv.info,"",@"SHT_CUDA_INFO"
	.align	4


	//----- nvinfo : EIATTR_REGCOUNT
	.align		4
        /*0000*/ 	.byte	0x04, 0x2f
        /*0002*/ 	.short	(.L_1 - .L_0)
	.align		4
.L_0:
        /*0004*/ 	.word	index@(color_wheels)
        /*0008*/ 	.word	0x00000016


	//----- nvinfo : EIATTR_FRAME_SIZE
	.align		4
.L_1:
        /*000c*/ 	.byte	0x04, 0x11
        /*000e*/ 	.short	(.L_3 - .L_2)
	.align		4
.L_2:
        /*0010*/ 	.word	index@($__internal_1_$__cuda_sm3x_div_rn_noftz_f32_slowpath)
        /*0014*/ 	.word	0x00000000


	//----- nvinfo : EIATTR_FRAME_SIZE
	.align		4
.L_3:
        /*0018*/ 	.byte	0x04, 0x11
        /*001a*/ 	.short	(.L_5 - .L_4)
	.align		4
.L_4:
        /*001c*/ 	.word	index@($__internal_0_$__cuda_sm20_rcp_rn_f32_slowpath)
        /*0020*/ 	.word	0x00000000


	//----- nvinfo : EIATTR_FRAME_SIZE
	.align		4
.L_5:
        /*0024*/ 	.byte	0x04, 0x11
        /*0026*/ 	.short	(.L_7 - .L_6)
	.align		4
.L_6:
        /*0028*/ 	.word	index@(color_wheels)
        /*002c*/ 	.word	0x00000000


	//----- nvinfo : EIATTR_MIN_STACK_SIZE
	.align		4
.L_7:
        /*0030*/ 	.byte	0x04, 0x12
        /*0032*/ 	.short	(.L_9 - .L_8)
	.align		4
.L_8:
        /*0034*/ 	.word	index@(color_wheels)
        /*0038*/ 	.word	0x00000000
.L_9:


//--------------------- .nv.compat                --------------------------
	.section	.nv.compat,"",@"SHT_CUDA_COMPAT_INFO"
	.align	4
        /*0000*/ 	.byte	0x02, 0x09, 0x00, 0x00, 0x02, 0x02, 0x01, 0x00, 0x02, 0x05, 0x05, 0x00, 0x03, 0x07, 0x01, 0x01
        /*0010*/ 	.byte	0x02, 0x03, 0x00, 0x00, 0x02, 0x06, 0x01, 0x00, 0x04, 0x0b, 0x08, 0x00, 0x01, 0x00, 0x00, 0x00
        /*0020*/ 	.byte	0x00, 0x00, 0x00, 0x00


//--------------------- .nv.info.color_wheels     --------------------------
	.section	.nv.info.color_wheels,"",@"SHT_CUDA_INFO"
	.sectionflags	@""
	.align	4


	//----- nvinfo : EIATTR_CUDA_API_VERSION
	.align		4
        /*0000*/ 	.byte	0x04, 0x37
        /*0002*/ 	.short	(.L_11 - .L_10)
.L_10:
        /*0004*/ 	.word	0x00000082


	//----- nvinfo : EIATTR_KPARAM_INFO
	.align		4
.L_11:
        /*0008*/ 	.byte	0x04, 0x17
        /*000a*/ 	.short	(.L_13 - .L_12)
.L_12:
        /*000c*/ 	.word	0x00000000
        /*0010*/ 	.short	0x000c
        /*0012*/ 	.short	0x0038
        /*0014*/ 	.byte	0x00, 0xf0, 0x11, 0x00


	//----- nvinfo : EIATTR_KPARAM_INFO
	.align		4
.L_13:
        /*0018*/ 	.byte	0x04, 0x17
        /*001a*/ 	.short	(.L_15 - .L_14)
.L_14:
        /*001c*/ 	.word	0x00000000
        /*0020*/ 	.short	0x000b
        /*0022*/ 	.short	0x0034
        /*0024*/ 	.byte	0x00, 0xf0, 0x11, 0x00


	//----- nvinfo : EIATTR_KPARAM_INFO
	.align		4
.L_15:
        /*0028*/ 	.byte	0x04, 0x17
        /*002a*/ 	.short	(.L_17 - .L_16)
.L_16:
        /*002c*/ 	.word	0x00000000
        /*0030*/ 	.short	0x000a
        /*0032*/ 	.short	0x0030
        /*0034*/ 	.byte	0x00, 0xf0, 0x11, 0x00


	//----- nvinfo : EIATTR_KPARAM_INFO
	.align		4
.L_17:
        /*0038*/ 	.byte	0x04, 0x17
        /*003a*/ 	.short	(.L_19 - .L_18)
.L_18:
        /*003c*/ 	.word	0x00000000
        /*0040*/ 	.short	0x0009
        /*0042*/ 	.short	0x002c
        /*0044*/ 	.byte	0x00, 0xf0, 0x11, 0x00


	//----- nvinfo : EIATTR_KPARAM_INFO
	.align		4
.L_19:
        /*0048*/ 	.byte	0x04, 0x17
        /*004a*/ 	.short	(.L_21 - .L_20)
.L_20:
        /*004c*/ 	.word	0x00000000
        /*0050*/ 	.short	0x0008
        /*0052*/ 	.short	0x0028
        /*0054*/ 	.byte	0x00, 0xf0, 0x11, 0x00


	//----- nvinfo : EIATTR_KPARAM_INFO
	.align		4
.L_21:
        /*0058*/ 	.byte	0x04, 0x17
        /*005a*/ 	.short	(.L_23 - .L_22)
.L_22:
        /*005c*/ 	.word	0x00000000
        /*0060*/ 	.short	0x0007
        /*0062*/ 	.short	0x0024
        /*0064*/ 	.byte	0x00, 0xf0, 0x11, 0x00


	//----- nvinfo : EIATTR_KPARAM_INFO
	.align		4
.L_23:
        /*0068*/ 	.byte	0x04, 0x17
        /*006a*/ 	.short	(.L_25 - .L_24)
.L_24:
        /*006c*/ 	.word	0x00000000
        /*0070*/ 	.short	0x0006
        /*0072*/ 	.short	0x0020
        /*0074*/ 	.byte	0x00, 0xf0, 0x11, 0x00


	//----- nvinfo : EIATTR_KPARAM_INFO
	.align		4
.L_25:
        /*0078*/ 	.byte	0x04, 0x17
        /*007a*/ 	.short	(.L_27 - .L_26)
.L_26:
        /*007c*/ 	.word	0x00000000
        /*0080*/ 	.short	0x0005
        /*0082*/ 	.short	0x001c
        /*0084*/ 	.byte	0x00, 0xf0, 0x11, 0x00


	//----- nvinfo : EIATTR_KPARAM_INFO
	.align		4
.L_27:
        /*0088*/ 	.byte	0x04, 0x17
        /*008a*/ 	.short	(.L_29 - .L_28)
.L_28:
        /*008c*/ 	.word	0x00000000
        /*0090*/ 	.short	0x0004
        /*0092*/ 	.short	0x0018
        /*0094*/ 	.byte	0x00, 0xf0, 0x11, 0x00


	//----- nvinfo : EIATTR_KPARAM_INFO
	.align		4
.L_29:
        /*0098*/ 	.byte	0x04, 0x17
        /*009a*/ 	.short	(.L_31 - .L_30)
.L_30:
        /*009c*/ 	.word	0x00000000
        /*00a0*/ 	.short	0x0003
        /*00a2*/ 	.short	0x0014
        /*00a4*/ 	.byte	0x00, 0xf0, 0x11, 0x00


	//----- nvinfo : EIATTR_KPARAM_INFO
	.align		4
.L_31:
        /*00a8*/ 	.byte	0x04, 0x17
        /*00aa*/ 	.short	(.L_33 - .L_32)
.L_32:
        /*00ac*/ 	.word	0x00000000
        /*00b0*/ 	.short	0x0002
        /*00b2*/ 	.short	0x0010
        /*00b4*/ 	.byte	0x00, 0xf0, 0x11, 0x00


	//----- nvinfo : EIATTR_KPARAM_INFO
	.align		4
.L_33:
        /*00b8*/ 	.byte	0x04, 0x17
        /*00ba*/ 	.short	(.L_35 - .L_34)
.L_34:
        /*00bc*/ 	.word	0x00000000
        /*00c0*/ 	.short	0x0001
        /*00c2*/ 	.short	0x0008
        /*00c4*/ 	.byte	0x00, 0xf5, 0x21, 0x00


	//----- nvinfo : EIATTR_KPARAM_INFO
	.align		4
.L_35:
        /*00c8*/ 	.byte	0x04, 0x17
        /*00ca*/ 	.short	(.L_37 - .L_36)
.L_36:
        /*00cc*/ 	.word	0x00000000
        /*00d0*/ 	.short	0x0000
        /*00d2*/ 	.short	0x0000
        /*00d4*/ 	.byte	0x00, 0xf5, 0x21, 0x00


	//----- nvinfo : EIATTR_SPARSE_MMA_MASK
	.align		4
.L_37:
        /*00d8*/ 	.byte	0x03, 0x50
        /*00da*/ 	.short	0x0000


	//----- nvinfo : EIATTR_MAXREG_COUNT
	.align		4
        /*00dc*/ 	.byte	0x03, 0x1b
        /*00de*/ 	.short	0x00ff


	//----- nvinfo : EIATTR_MERCURY_ISA_VERSION
	.align		4
        /*00e0*/ 	.byte	0x03, 0x5f
        /*00e2*/ 	.short	0x0101


	//----- nvinfo : EIATTR_VRC_CTA_INIT_COUNT
	.align		4
        /*00e4*/ 	.byte	0x02, 0x4a
	.zero		1
	.zero		1


	//----- nvinfo : EIATTR_EXIT_INSTR_OFFSETS
	.align		4
        /*00e8*/ 	.byte	0x04, 0x1c
        /*00ea*/ 	.short	(.L_39 - .L_38)


	//   ....[0]....
.L_38:
        /*00ec*/ 	.word	0x000000c0


	//   ....[1]....
        /*00f0*/ 	.word	0x00001880


	//----- nvinfo : EIATTR_CRS_STACK_SIZE
	.align		4
.L_39:
        /*00f4*/ 	.byte	0x04, 0x1e
        /*00f6*/ 	.short	(.L_41 - .L_40)
.L_40:
        /*00f8*/ 	.word	0x00000000


	//----- nvinfo : EIATTR_CBANK_PARAM_SIZE
	.align		4
.L_41:
        /*00fc*/ 	.byte	0x03, 0x19
        /*00fe*/ 	.short	0x003c


	//----- nvinfo : EIATTR_PARAM_CBANK
	.align		4
        /*0100*/ 	.byte	0x04, 0x0a
        /*0102*/ 	.short	(.L_43 - .L_42)
	.align		4
.L_42:
        /*0104*/ 	.word	index@(.nv.constant0.color_wheels)
        /*0108*/ 	.short	0x0380
        /*010a*/ 	.short	0x003c


	//----- nvinfo : EIATTR_SW_WAR
	.align		4
.L_43:
        /*010c*/ 	.byte	0x04, 0x36
        /*010e*/ 	.short	(.L_45 - .L_44)
.L_44:
        /*0110*/ 	.word	0x00000008
.L_45:


//--------------------- .nv.callgraph             --------------------------
	.section	.nv.callgraph,"",@"SHT_CUDA_CALLGRAPH"
	.align	4
	.sectionentsize	8
	.align		4
        /*0000*/ 	.word	0x00000000
	.align		4
        /*0004*/ 	.word	0xffffffff
	.align		4
        /*0008*/ 	.word	0x00000000
	.align		4
        /*000c*/ 	.word	0xfffffffe
	.align		4
        /*0010*/ 	.word	0x00000000
	.align		4
        /*0014*/ 	.word	0xfffffffd
	.align		4
        /*0018*/ 	.word	0x00000000
	.align		4
        /*001c*/ 	.word	0xfffffffc


//--------------------- .text.color_wheels        --------------------------
	.section	.text.color_wheels,"ax",@progbits
	.align	128
        .global         color_wheels
        .type           color_wheels,@function
        .size           color_wheels,(.L_x_34 - color_wheels)
        .other          color_wheels,@"STO_CUDA_ENTRY STV_DEFAULT"
color_wheels:
.text.color_wheels:
[----:B------:R-:W-:Y:S01]  /*0000*/  LDC R1, c[0x0][0x37c] ;  /* 0x0000df00ff017b82 */ /* 0x000fe20000000800 */
[----:B------:R-:W0:Y:S07]  /*0010*/  S2R R2, SR_TID.Y ;  /* 0x0000000000027919 */ /* 0x000e2e0000002200 */
[----:B------:R-:W1:Y:S01]  /*0020*/  LDC R0, c[0x0][0x360] ;  /* 0x0000d800ff007b82 */ /* 0x000e620000000800 */
[----:B------:R-:W2:Y:S01]  /*0030*/  LDCU.64 UR6, c[0x0][0x390] ;  /* 0x00007200ff0677ac */ /* 0x000ea20008000a00 */
[----:B------:R-:W1:Y:S06]  /*0040*/  S2R R5, SR_TID.X ;  /* 0x0000000000057919 */ /* 0x000e6c0000002100 */
[----:B------:R-:W0:Y:S08]  /*0050*/  S2UR UR5, SR_CTAID.Y ;  /* 0x00000000000579c3 */ /* 0x000e300000002600 */
[----:B------:R-:W0:Y:S08]  /*0060*/  LDC R3, c[0x0][0x364] ;  /* 0x0000d900ff037b82 */ /* 0x000e300000000800 */
[----:B------:R-:W1:Y:S01]  /*0070*/  S2UR UR4, SR_CTAID.X ;  /* 0x00000000000479c3 */ /* 0x000e620000002500 */
[----:B0-----:R-:W-:-:S05]  /*0080*/  IMAD R3, R3, UR5, R2 ;  /* 0x0000000503037c24 */ /* 0x001fca000f8e0202 */
[----:B--2---:R-:W-:Y:S01]  /*0090*/  ISETP.GE.AND P0, PT, R3, UR7, PT ;  /* 0x0000000703007c0c */ /* 0x004fe2000bf06270 */
[----:B-1----:R-:W-:-:S05]  /*00a0*/  IMAD R0, R0, UR4, R5 ;  /* 0x0000000400007c24 */ /* 0x002fca000f8e0205 */
[----:B------:R-:W-:-:S13]  /*00b0*/  ISETP.GE.OR P0, PT, R0, UR6, P0 ;  /* 0x0000000600007c0c */ /* 0x000fda0008706670 */
[----:B------:R-:W-:Y:S05]  /*00c0*/  @P0 EXIT ;  /* 0x000000000000094d */ /* 0x000fea0003800000 */
[----:B------:R-:W0:Y:S01]  /*00d0*/  LDCU.64 UR8, c[0x0][0x380] ;  /* 0x00007000ff0877ac */ /* 0x000e220008000a00 */
[----:B------:R-:W-:Y:S01]  /*00e0*/  IMAD R5, R3, UR6, R0 ;  /* 0x0000000603057c24 */ /* 0x000fe2000f8e0200 */
[----:B------:R-:W1:Y:S04]  /*00f0*/  LDCU.64 UR4, c[0x0][0x358] ;  /* 0x00006b00ff0477ac */ /* 0x000e680008000a00 */
[----:B------:R-:W-:-:S04]  /*0100*/  SHF.L.U32 R5, R5, 0x2, RZ ;  /* 0x0000000205057819 */ /* 0x000fc800000006ff */
[----:B------:R-:W-:Y:S02]  /*0110*/  SHF.R.S32.HI R13, RZ, 0x1f, R5 ;  /* 0x0000001fff0d7819 */ /* 0x000fe40000011405 */
[----:B0-----:R-:W-:-:S04]  /*0120*/  IADD3 R8, P0, PT, R5, UR8, RZ ;  /* 0x0000000805087c10 */ /* 0x001fc8000ff1e0ff */
[----:B------:R-:W-:-:S05]  /*0130*/  IADD3.X R9, PT, PT, R13, UR9, RZ, P0, !PT ;  /* 0x000000090d097c10 */ /* 0x000fca00087fe4ff */
[----:B-1----:R-:W2:Y:S01]  /*0140*/  LDG.E.U8.CONSTANT R0, desc[UR4][R8.64] ;  /* 0x0000000408007981 */ /* 0x002ea2000c1e9100 */
[----:B------:R-:W-:Y:S01]  /*0150*/  HFMA2 R3, -RZ, RZ, 0.9375, -7.688999176025390625e-06 ;  /* 0x3b808081ff037431 */ /* 0x000fe200000001ff */
[----:B------:R-:W-:Y:S01]  /*0160*/  MOV R4, 0x437f0000 ;  /* 0x437f000000047802 */ /* 0x000fe20000000f00 */
[----:B------:R-:W-:Y:S04]  /*0170*/  BSSY.RECONVERGENT B0, `(.L_x_0) ;  /* 0x000000d000007945 */ /* 0x000fe80003800200 */
[----:B------:R-:W-:-:S04]  /*0180*/  FFMA R2, R3, -R4, 1 ;  /* 0x3f80000003027423 */ /* 0x000fc80000000804 */
[----:B------:R-:W-:Y:S01]  /*0190*/  FFMA R3, R2, R3, 0.0039215688593685626984 ;  /* 0x3b80808102037423 */ /* 0x000fe20000000003 */
[----:B--2---:R-:W-:-:S04]  /*01a0*/  I2FP.F32.U32 R0, R0 ;  /* 0x0000000000007245 */ /* 0x004fc80000201000 */
[----:B------:R-:W0:Y:S01]  /*01b0*/  FCHK P0, R0, 255 ;  /* 0x437f000000007902 */ /* 0x000e220000000000 */
[----:B------:R-:W-:-:S04]  /*01c0*/  FFMA R2, R0, R3, RZ ;  /* 0x0000000300027223 */ /* 0x000fc800000000ff */
[----:B------:R-:W-:-:S04]  /*01d0*/  FFMA R6, R2, -255, R0 ;  /* 0xc37f000002067823 */ /* 0x000fc80000000000 */
[----:B------:R-:W-:Y:S01]  /*01e0*/  FFMA R2, R3, R6, R2 ;  /* 0x0000000603027223 */ /* 0x000fe20000000002 */
[----:B0-----:R-:W-:Y:S06]  /*01f0*/  @!P0 BRA `(.L_x_1) ;  /* 0x0000000000108947 */ /* 0x001fec0003800000 */
[----:B------:R-:W-:Y:S01]  /*0200*/  IMAD.MOV.U32 R3, RZ, RZ, R0 ;  /* 0x000000ffff037224 */ /* 0x000fe200078e0000 */
[----:B------:R-:W-:-:S07]  /*0210*/  MOV R12, 0x230 ;  /* 0x00000230000c7802 */ /* 0x000fce0000000f00 */
[----:B------:R-:W-:Y:S05]  /*0220*/  CALL.REL.NOINC `($__internal_1_$__cuda_sm3x_div_rn_noftz_f32_slowpath) ;  /* 0x0000001800687944 */ /* 0x000fea0003c00000 */
[----:B------:R-:W-:-:S07]  /*0230*/  MOV R2, R11 ;  /* 0x0000000b00027202 */ /* 0x000fce0000000f00 */
.L_x_1:
[----:B------:R-:W-:Y:S05]  /*0240*/  BSYNC.RECONVERGENT B0 ;  /* 0x0000000000007941 */ /* 0x000fea0003800200 */
.L_x_0:
[----:B------:R-:W2:Y:S01]  /*0250*/  LDG.E.U8.CONSTANT R0, desc[UR4][R8.64+0x1] ;  /* 0x0000010408007981 */ /* 0x000ea2000c1e9100 */
[----:B------:R-:W0:Y:S01]  /*0260*/  LDC R7, c[0x0][0x3a4] ;  /* 0x0000e900ff077b82 */ /* 0x000e220000000800 */
[----:B------:R-:W1:Y:S02]  /*0270*/  LDCU UR6, c[0x0][0x398] ;  /* 0x00007300ff0677ac */ /* 0x000e640008000800 */
[----:B------:R-:W3:Y:S04]  /*0280*/  LDG.E.U8.CONSTANT R3, desc[UR4][R8.64+0x2] ;  /* 0x0000020408037981 */ /* 0x000ee8000c1e9100 */
[----:B------:R4:W5:Y:S01]  /*0290*/  LDG.E.U8.CONSTANT R6, desc[UR4][R8.64+0x3] ;  /* 0x0000030408067981 */ /* 0x000962000c1e9100 */
[----:B0-----:R-:W-:-:S05]  /*02a0*/  FADD R7, R7, 1 ;  /* 0x3f80000007077421 */ /* 0x001fca0000000000 */
[----:B------:R-:W-:-:S04]  /*02b0*/  FMNMX R12, R7, 0.0099999997764825820923, !PT ;  /* 0x3c23d70a070c7809 */ /* 0x000fc80007800000 */
[----:B------:R-:W-:-:S04]  /*02c0*/  IADD3 R7, PT, PT, R12, 0x1800000, RZ ;  /* 0x018000000c077810 */ /* 0x000fc80007ffe0ff */
[----:B------:R-:W-:Y:S01]  /*02d0*/  LOP3.LUT R10, R7, 0x7f800000, RZ, 0xc0, !PT ;  /* 0x7f800000070a7812 */ /* 0x000fe200078ec0ff */
[----:B------:R-:W-:-:S03]  /*02e0*/  FADD R7, -R2, 1 ;  /* 0x3f80000002077421 */ /* 0x000fc60000000100 */
[----:B------:R-:W-:Y:S01]  /*02f0*/  ISETP.GT.U32.AND P0, PT, R10, 0x1ffffff, PT ;  /* 0x01ffffff0a00780c */ /* 0x000fe20003f04070 */
[----:B-1----:R-:W-:Y:S01]  /*0300*/  FFMA.SAT R10, R7, UR6, R2 ;  /* 0x00000006070a7c23 */ /* 0x002fe20008002002 */
[----:B------:R-:W-:Y:S01]  /*0310*/  HFMA2 R7, -RZ, RZ, 1.875, 0 ;  /* 0x3f800000ff077431 */ /* 0x000fe200000001ff */
[----:B--2---:R-:W-:Y:S02]  /*0320*/  I2FP.F32.U32 R2, R0 ;  /* 0x0000000000027245 */ /* 0x004fe40000201000 */
[----:B---3--:R-:W-:-:S08]  /*0330*/  I2FP.F32.U32 R0, R3 ;  /* 0x0000000300007245 */ /* 0x008fd00000201000 */
[----:B----4-:R-:W-:Y:S05]  /*0340*/  @P0 BRA `(.L_x_2) ;  /* 0x0000000000100947 */ /* 0x010fea0003800000 */
[----:B------:R-:W-:Y:S01]  /*0350*/  IMAD.MOV.U32 R3, RZ, RZ, R12 ;  /* 0x000000ffff037224 */ /* 0x000fe200078e000c */
[----:B------:R-:W-:-:S07]  /*0360*/  MOV R8, 0x380 ;  /* 0x0000038000087802 */ /* 0x000fce0000000f00 */
[----:B-----5:R-:W-:Y:S05]  /*0370*/  CALL.REL.NOINC `($__internal_0_$__cuda_sm20_rcp_rn_f32_slowpath) ;  /* 0x0000001400447944 */ /* 0x020fea0003c00000 */
[----:B------:R-:W-:Y:S05]  /*0380*/  BRA `(.L_x_3) ;  /* 0x0000000000107947 */ /* 0x000fea0003800000 */
.L_x_2:
[----:B------:R-:W0:Y:S02]  /*0390*/  MUFU.RCP R11, R12 ;  /* 0x0000000c000b7308 */ /* 0x000e240000001000 */
[----:B0-----:R-:W-:-:S04]  /*03a0*/  FFMA R3, R12, R11, -1 ;  /* 0xbf8000000c037423 */ /* 0x001fc8000000000b */
[----:B------:R-:W-:-:S04]  /*03b0*/  FADD.FTZ R8, -R3, -RZ ;  /* 0x800000ff03087221 */ /* 0x000fc80000010100 */
[----:B------:R-:W-:-:S07]  /*03c0*/  FFMA R11, R11, R8, R11 ;  /* 0x000000080b0b7223 */ /* 0x000fce000000000b */
.L_x_3:
[----:B------:R-:W-:Y:S01]  /*03d0*/  FSETP.NEU.AND P0, PT, R10, 1, PT ;  /* 0x3f8000000a00780b */ /* 0x000fe20003f0d000 */
[----:B------:R-:W-:Y:S01]  /*03e0*/  HFMA2 R8, -RZ, RZ, 0.9375, -7.688999176025390625e-06 ;  /* 0x3b808081ff087431 */ /* 0x000fe200000001ff */
[----:B------:R-:W-:Y:S01]  /*03f0*/  MOV R3, 0x3f800000 ;  /* 0x3f80000000037802 */ /* 0x000fe20000000f00 */
[----:B------:R0:W1:Y:S01]  /*0400*/  FCHK P1, R2, 255 ;  /* 0x437f000002007902 */ /* 0x0000620000020000 */
[----:B------:R-:W-:Y:S01]  /*0410*/  FSETP.EQ.OR P0, PT, R11, RZ, !P0 ;  /* 0x000000ff0b00720b */ /* 0x000fe20004702400 */
[----:B------:R-:W-:Y:S02]  /*0420*/  BSSY.RECONVERGENT B0, `(.L_x_4) ;  /* 0x000004e000007945 */ /* 0x000fe40003800200 */
[----:B------:R-:W-:-:S04]  /*0430*/  FFMA R3, -R4, 0.0039215688593685626984, R3 ;  /* 0x3b80808104037823 */ /* 0x000fc80000000103 */
[----:B------:R-:W-:-:S04]  /*0440*/  FFMA R3, R3, R8, 0.0039215688593685626984 ;  /* 0x3b80808103037423 */ /* 0x000fc80000000008 */
[----:B------:R-:W-:-:S04]  /*0450*/  FFMA R8, R2, R3, RZ ;  /* 0x0000000302087223 */ /* 0x000fc800000000ff */
[----:B------:R-:W-:Y:S01]  /*0460*/  FFMA R9, R8, -255, R2 ;  /* 0xc37f000008097823 */ /* 0x000fe20000000002 */
[----:B01----:R-:W-:Y:S06]  /*0470*/  @P0 BRA `(.L_x_5) ;  /* 0x0000000400200947 */ /* 0x003fec0003800000 */
[----:B------:R-:W-:-:S04]  /*0480*/  FSETP.NAN.AND P0, PT, |R11|, |R11|, PT ;  /* 0x4000000b0b00720b */ /* 0x000fc80003f08200 */
[----:B------:R-:W-:-:S13]  /*0490*/  FSETP.NUM.AND P0, PT, |R10|, |R10|, !P0 ;  /* 0x4000000a0a00720b */ /* 0x000fda0004707200 */
[----:B------:R-:W-:Y:S01]  /*04a0*/  @!P0 FADD R7, R10, R11 ;  /* 0x0000000b0a078221 */ /* 0x000fe20000000000 */
[----:B------:R-:W-:Y:S06]  /*04b0*/  @!P0 BRA `(.L_x_5) ;  /* 0x0000000400108947 */ /* 0x000fec0003800000 */
[C---:B------:R-:W-:Y:S01]  /*04c0*/  FMUL R7, |R10|.reuse, 16777216 ;  /* 0x4b8000000a077820 */ /* 0x040fe20000400200 */
[C---:B------:R-:W-:Y:S02]  /*04d0*/  FSETP.GEU.AND P0, PT, |R10|.reuse, 1.175494350822287508e-38, PT ;  /* 0x008000000a00780b */ /* 0x040fe40003f0e200 */
[----:B------:R-:W-:Y:S02]  /*04e0*/  MOV R19, 0x3a2c32e4 ;  /* 0x3a2c32e400137802 */ /* 0x000fe40000000f00 */
[----:B------:R-:W-:Y:S02]  /*04f0*/  FSEL R7, R7, |R10|, !P0 ;  /* 0x4000000a07077208 */ /* 0x000fe40004000000 */
[----:B------:R-:W-:Y:S02]  /*0500*/  FSEL R16, RZ, -24, P0 ;  /* 0xc1c00000ff107808 */ /* 0x000fe40000000000 */
[----:B------:R-:W-:Y:S02]  /*0510*/  IADD3 R12, PT, PT, R7, -0x3f3504f3, RZ ;  /* 0xc0cafb0d070c7810 */ /* 0x000fe40007ffe0ff */
[----:B------:R-:W-:-:S02]  /*0520*/  FSETP.NEU.AND P0, PT, |R10|, +INF , PT ;  /* 0x7f8000000a00780b */ /* 0x000fc40003f0d200 */
[----:B------:R-:W-:Y:S02]  /*0530*/  LOP3.LUT R12, R12, 0xff800000, RZ, 0xc0, !PT ;  /* 0xff8000000c0c7812 */ /* 0x000fe400078ec0ff */
[----:B------:R-:W-:-:S03]  /*0540*/  FSETP.NEU.AND P0, PT, R10, RZ, P0 ;  /* 0x000000ff0a00720b */ /* 0x000fc6000070d000 */
[----:B------:R-:W-:-:S04]  /*0550*/  IMAD.IADD R7, R7, 0x1, -R12 ;  /* 0x0000000107077824 */ /* 0x000fc800078e0a0c */
[C---:B------:R-:W-:Y:S01]  /*0560*/  FADD R14, R7.reuse, 1 ;  /* 0x3f800000070e7421 */ /* 0x040fe20000000000 */
[----:B------:R-:W-:Y:S01]  /*0570*/  FADD R17, R7, -1 ;  /* 0xbf80000007117421 */ /* 0x000fe20000000000 */
[----:B------:R-:W-:-:S03]  /*0580*/  I2FP.F32.S32 R7, R12 ;  /* 0x0000000c00077245 */ /* 0x000fc60000201400 */
[----:B------:R-:W-:Y:S01]  /*0590*/  FADD R15, R17, R17 ;  /* 0x00000011110f7221 */ /* 0x000fe20000000000 */
[----:B------:R-:W0:Y:S01]  /*05a0*/  MUFU.RCP R14, R14 ;  /* 0x0000000e000e7308 */ /* 0x000e220000001000 */
[----:B------:R-:W-:Y:S02]  /*05b0*/  @!P0 FADD R10, R10, R10 ;  /* 0x0000000a0a0a8221 */ /* 0x000fe40000000000 */
[----:B0-----:R-:W-:Y:S01]  /*05c0*/  FMUL R12, R14, R15 ;  /* 0x0000000f0e0c7220 */ /* 0x001fe20000400000 */
[----:B------:R-:W-:-:S03]  /*05d0*/  FFMA R15, R7, 1.1920928955078125e-07, R16 ;  /* 0x34000000070f7823 */ /* 0x000fc60000000010 */
[----:B------:R-:W-:Y:S01]  /*05e0*/  FADD R18, R17, -R12 ;  /* 0x8000000c11127221 */ /* 0x000fe20000000000 */
[CC--:B------:R-:W-:Y:S01]  /*05f0*/  FMUL R16, R12.reuse, R12.reuse ;  /* 0x0000000c0c107220 */ /* 0x0c0fe20000400000 */
[----:B------:R-:W-:Y:S02]  /*0600*/  FFMA R7, R12, 1.4426950216293334961, R15 ;  /* 0x3fb8aa3b0c077823 */ /* 0x000fe4000000000f */
[----:B------:R-:W-:Y:S01]  /*0610*/  FADD R18, R18, R18 ;  /* 0x0000001212127221 */ /* 0x000fe20000000000 */
[C---:B------:R-:W-:Y:S01]  /*0620*/  FFMA R19, R16.reuse, R19, 0.0032181653659790754318 ;  /* 0x3b52e7db10137423 */ /* 0x040fe20000000013 */
[----:B------:R-:W-:Y:S02]  /*0630*/  FADD R15, R15, -R7 ;  /* 0x800000070f0f7221 */ /* 0x000fe40000000000 */
[----:B------:R-:W-:Y:S01]  /*0640*/  FFMA R17, R17, -R12, R18 ;  /* 0x8000000c11117223 */ /* 0x000fe20000000012 */
[----:B------:R-:W-:Y:S01]  /*0650*/  FFMA R19, R16, R19, 0.018033718690276145935 ;  /* 0x3c93bb7310137423 */ /* 0x000fe20000000013 */
[----:B------:R-:W-:-:S02]  /*0660*/  FFMA R18, R12, 1.4426950216293334961, R15 ;  /* 0x3fb8aa3b0c127823 */ /* 0x000fc4000000000f */
[----:B------:R-:W-:Y:S01]  /*0670*/  FMUL R17, R14, R17 ;  /* 0x000000110e117220 */ /* 0x000fe20000400000 */
[----:B------:R-:W-:-:S03]  /*0680*/  FFMA R19, R16, R19, 0.12022458761930465698 ;  /* 0x3df6384f10137423 */ /* 0x000fc60000000013 */
[----:B------:R-:W-:Y:S01]  /*0690*/  FFMA R15, R17, 1.4426950216293334961, R18 ;  /* 0x3fb8aa3b110f7823 */ /* 0x000fe20000000012 */
[----:B------:R-:W-:-:S03]  /*06a0*/  FMUL R19, R16, R19 ;  /* 0x0000001310137220 */ /* 0x000fc60000400000 */
[----:B------:R-:W-:Y:S01]  /*06b0*/  FFMA R16, R12, 1.9251366722983220825e-08, R15 ;  /* 0x32a55e340c107823 */ /* 0x000fe2000000000f */
[----:B------:R-:W-:-:S04]  /*06c0*/  FMUL R14, R19, 3 ;  /* 0x40400000130e7820 */ /* 0x000fc80000400000 */
[----:B------:R-:W-:Y:S01]  /*06d0*/  FFMA R14, R17, R14, R16 ;  /* 0x0000000e110e7223 */ /* 0x000fe20000000010 */
[----:B------:R-:W-:-:S03]  /*06e0*/  @!P0 FMUL R17, R11, 0.5 ;  /* 0x3f0000000b118820 */ /* 0x000fc60000400000 */
[----:B------:R-:W-:-:S03]  /*06f0*/  FFMA R14, R12, R19, R14 ;  /* 0x000000130c0e7223 */ /* 0x000fc6000000000e */
[----:B------:R-:W0:Y:S01]  /*0700*/  @!P0 FRND.TRUNC R17, R17 ;  /* 0x0000001100118307 */ /* 0x000e22000020d000 */
[----:B------:R-:W-:-:S04]  /*0710*/  FADD R16, R7, R14 ;  /* 0x0000000e07107221 */ /* 0x000fc80000000000 */
[----:B------:R-:W-:Y:S01]  /*0720*/  FMUL R12, R16, R11 ;  /* 0x0000000b100c7220 */ /* 0x000fe20000400000 */
[----:B------:R-:W-:-:S03]  /*0730*/  FADD R7, -R7, R16 ;  /* 0x0000001007077221 */ /* 0x000fc60000000100 */
[----:B------:R-:W1:Y:S01]  /*0740*/  FRND R15, R12 ;  /* 0x0000000c000f7307 */ /* 0x000e620000201000 */
[----:B------:R-:W-:Y:S01]  /*0750*/  FADD R7, R14, -R7 ;  /* 0x800000070e077221 */ /* 0x000fe20000000000 */
[-C--:B------:R-:W-:Y:S01]  /*0760*/  FFMA R16, R16, R11.reuse, -R12 ;  /* 0x0000000b10107223 */ /* 0x080fe2000000080c */
[----:B------:R-:W-:Y:S01]  /*0770*/  HFMA2 R14, -RZ, RZ, 0.64013671875, -15.109375 ;  /* 0x391fcb8eff0e7431 */ /* 0x000fe200000001ff */
[----:B------:R-:W-:Y:S02]  /*0780*/  FSETP.GEU.AND P3, PT, R12, RZ, PT ;  /* 0x000000ff0c00720b */ /* 0x000fe40003f6e000 */
[----:B------:R-:W-:Y:S01]  /*0790*/  FFMA R16, R7, R11, R16 ;  /* 0x0000000b07107223 */ /* 0x000fe20000000010 */
[----:B0-----:R-:W-:-:S04]  /*07a0*/  @!P0 FADD R18, R17, R17 ;  /* 0x0000001111128221 */ /* 0x001fc80000000000 */
[----:B------:R-:W-:Y:S01]  /*07b0*/  @!P0 FADD R18, -R18, R11 ;  /* 0x0000000b12128221 */ /* 0x000fe20000000100 */
[----:B-1----:R-:W-:Y:S01]  /*07c0*/  FADD R7, R12, -R15 ;  /* 0x8000000f0c077221 */ /* 0x002fe20000000000 */
[----:B------:R-:W-:-:S03]  /*07d0*/  FSETP.GT.AND P2, PT, R15, RZ, PT ;  /* 0x000000ff0f00720b */ /* 0x000fc60003f44000 */
[----:B------:R-:W-:Y:S01]  /*07e0*/  FSETP.NEU.AND P4, PT, |R18|, 1, !P0 ;  /* 0x3f8000001200780b */ /* 0x000fe2000478d200 */
[----:B------:R-:W-:Y:S01]  /*07f0*/  FADD R7, R7, R16 ;  /* 0x0000001007077221 */ /* 0x000fe20000000000 */
[----:B------:R-:W-:Y:S02]  /*0800*/  SEL R11, RZ, 0x83000000, P2 ;  /* 0x83000000ff0b7807 */ /* 0x000fe40001000000 */
[----:B------:R-:W-:Y:S01]  /*0810*/  FSETP.GT.AND P2, PT, |R12|, 152, PT ;  /* 0x431800000c00780b */ /* 0x000fe20003f44200 */
[----:B------:R-:W-:Y:S01]  /*0820*/  FFMA R14, R7, R14, 0.0013391353422775864601 ;  /* 0x3aaf85ed070e7423 */ /* 0x000fe2000000000e */
[----:B------:R-:W-:-:S03]  /*0830*/  IADD3 R15, PT, PT, R11, 0x7f000000, RZ ;  /* 0x7f0000000b0f7810 */ /* 0x000fc60007ffe0ff */
[C---:B------:R-:W-:Y:S02]  /*0840*/  FFMA R16, R7.reuse, R14, 0.0096188392490148544312 ;  /* 0x3c1d985607107423 */ /* 0x040fe4000000000e */
[----:B------:R-:W0:Y:S02]  /*0850*/  F2I.NTZ R14, R12 ;  /* 0x0000000c000e7305 */ /* 0x000e240000203100 */
[----:B------:R-:W-:Y:S01]  /*0860*/  FFMA R16, R7, R16, 0.055503588169813156128 ;  /* 0x3d6357bb07107423 */ /* 0x000fe20000000010 */
[----:B------:R-:W-:-:S03]  /*0870*/  @P4 LOP3.LUT R10, R10, 0x7fffffff, RZ, 0xc0, !PT ;  /* 0x7fffffff0a0a4812 */ /* 0x000fc600078ec0ff */
[----:B------:R-:W-:-:S04]  /*0880*/  FFMA R16, R7, R16, 0.24022644758224487305 ;  /* 0x3e75fdec07107423 */ /* 0x000fc80000000010 */
[----:B------:R-:W-:-:S04]  /*0890*/  FFMA R16, R7, R16, 0.69314718246459960938 ;  /* 0x3f31721807107423 */ /* 0x000fc80000000010 */
[----:B------:R-:W-:Y:S01]  /*08a0*/  FFMA R16, R7, R16, 1 ;  /* 0x3f80000007107423 */ /* 0x000fe20000000010 */
[----:B0-----:R-:W-:Y:S01]  /*08b0*/  IMAD R14, R14, 0x800000, -R11 ;  /* 0x008000000e0e7824 */ /* 0x001fe200078e0a0b */
[----:B------:R-:W-:Y:S02]  /*08c0*/  FSEL R7, RZ, +INF , !P3 ;  /* 0x7f800000ff077808 */ /* 0x000fe40005800000 */
[----:B------:R-:W-:-:S04]  /*08d0*/  FMUL R15, R15, R16 ;  /* 0x000000100f0f7220 */ /* 0x000fc80000400000 */
[----:B------:R-:W-:Y:S01]  /*08e0*/  @!P2 FMUL R7, R14, R15 ;  /* 0x0000000f0e07a220 */ /* 0x000fe20000400000 */
[----:B------:R-:W-:-:S07]  /*08f0*/  @!P0 MOV R7, R10 ;  /* 0x0000000a00078202 */ /* 0x000fce0000000f00 */
.L_x_5:
[----:B------:R-:W-:Y:S05]  /*0900*/  BSYNC.RECONVERGENT B0 ;  /* 0x0000000000007941 */ /* 0x000fea0003800200 */
.L_x_4:
[----:B------:R-:W-:Y:S01]  /*0910*/  BSSY.RECONVERGENT B0, `(.L_x_6) ;  /* 0x0000007000007945 */ /* 0x000fe20003800200 */
[----:B------:R-:W-:-:S03]  /*0920*/  FFMA R3, R3, R9, R8 ;  /* 0x0000000903037223 */ /* 0x000fc60000000008 */
[----:B------:R-:W-:Y:S05]  /*0930*/  @!P1 BRA `(.L_x_7) ;  /* 0x0000000000109947 */ /* 0x000fea0003800000 */
[----:B------:R-:W-:Y:S02]  /*0940*/  MOV R3, R2 ;  /* 0x0000000200037202 */ /* 0x000fe40000000f00 */
[----:B------:R-:W-:-:S07]  /*0950*/  MOV R12, 0x970 ;  /* 0x00000970000c7802 */ /* 0x000fce0000000f00 */
[----:B-----5:R-:W-:Y:S05]  /*0960*/  CALL.REL.NOINC `($__internal_1_$__cuda_sm3x_div_rn_noftz_f32_slowpath) ;  /* 0x0000001000987944 */ /* 0x020fea0003c00000 */
[----:B------:R-:W-:-:S07]  /*0970*/  MOV R3, R11 ;  /* 0x0000000b00037202 */ /* 0x000fce0000000f00 */
.L_x_7:
[----:B------:R-:W-:Y:S05]  /*0980*/  BSYNC.RECONVERGENT B0 ;  /* 0x0000000000007941 */ /* 0x000fea0003800200 */
.L_x_6:
[----:B------:R-:W0:Y:S01]  /*0990*/  LDC R2, c[0x0][0x3a8] ;  /* 0x0000ea00ff027b82 */ /* 0x000e220000000800 */
[----:B------:R-:W1:Y:S01]  /*09a0*/  LDCU UR7, c[0x0][0x39c] ;  /* 0x00007380ff0777ac */ /* 0x000e620008000800 */
[----:B------:R-:W-:Y:S01]  /*09b0*/  HFMA2 R10, -RZ, RZ, 1.875, 0 ;  /* 0x3f800000ff0a7431 */ /* 0x000fe200000001ff */
[----:B------:R-:W2:Y:S02]  /*09c0*/  LDCU UR6, c[0x0][0x3b0] ;  /* 0x00007600ff0677ac */ /* 0x000ea40008000800 */
[----:B--2---:R-:W-:Y:S01]  /*09d0*/  FMUL.SAT R7, R7, UR6 ;  /* 0x0000000607077c20 */ /* 0x004fe20008402000 */
[----:B0-----:R-:W-:-:S05]  /*09e0*/  FADD R2, R2, 1 ;  /* 0x3f80000002027421 */ /* 0x001fca0000000000 */
[----:B------:R-:W-:-:S05]  /*09f0*/  FMNMX R8, R2, 0.0099999997764825820923, !PT ;  /* 0x3c23d70a02087809 */ /* 0x000fca0007800000 */
[----:B------:R-:W-:-:S05]  /*0a00*/  VIADD R2, R8, 0x1800000 ;  /* 0x0180000008027836 */ /* 0x000fca0000000000 */
[----:B------:R-:W-:-:S04]  /*0a10*/  LOP3.LUT R2, R2, 0x7f800000, RZ, 0xc0, !PT ;  /* 0x7f80000002027812 */ /* 0x000fc800078ec0ff */
[----:B------:R-:W-:Y:S01]  /*0a20*/  ISETP.GT.U32.AND P0, PT, R2, 0x1ffffff, PT ;  /* 0x01ffffff0200780c */ /* 0x000fe20003f04070 */
[----:B------:R-:W-:-:S04]  /*0a30*/  FADD R2, -R3, 1 ;  /* 0x3f80000003027421 */ /* 0x000fc80000000100 */
[----:B-1----:R-:W-:-:S08]  /*0a40*/  FFMA.SAT R2, R2, UR7, R3 ;  /* 0x0000000702027c23 */ /* 0x002fd00008002003 */
[----:B------:R-:W-:Y:S05]  /*0a50*/  @P0 BRA `(.L_x_8) ;  /* 0x0000000000100947 */ /* 0x000fea0003800000 */
[----:B------:R-:W-:Y:S02]  /*0a60*/  MOV R3, R8 ;  /* 0x0000000800037202 */ /* 0x000fe40000000f00 */
[----:B------:R-:W-:-:S07]  /*0a70*/  MOV R8, 0xa90 ;  /* 0x00000a9000087802 */ /* 0x000fce0000000f00 */
[----:B-----5:R-:W-:Y:S05]  /*0a80*/  CALL.REL.NOINC `($__internal_0_$__cuda_sm20_rcp_rn_f32_slowpath) ;  /* 0x0000000c00807944 */ /* 0x020fea0003c00000 */
[----:B------:R-:W-:Y:S05]  /*0a90*/  BRA `(.L_x_9) ;  /* 0x0000000000107947 */ /* 0x000fea0003800000 */
.L_x_8:
[----:B------:R-:W0:Y:S02]  /*0aa0*/  MUFU.RCP R11, R8 ;  /* 0x00000008000b7308 */ /* 0x000e240000001000 */
[----:B0-----:R-:W-:-:S04]  /*0ab0*/  FFMA R3, R8, R11, -1 ;  /* 0xbf80000008037423 */ /* 0x001fc8000000000b */
[----:B------:R-:W-:-:S04]  /*0ac0*/  FADD.FTZ R12, -R3, -RZ ;  /* 0x800000ff030c7221 */ /* 0x000fc80000010100 */
[----:B------:R-:W-:-:S07]  /*0ad0*/  FFMA R11, R11, R12, R11 ;  /* 0x0000000c0b0b7223 */ /* 0x000fce000000000b */
.L_x_9:
[----:B------:R-:W-:Y:S01]  /*0ae0*/  FSETP.NEU.AND P0, PT, R2, 1, PT ;  /* 0x3f8000000200780b */ /* 0x000fe20003f0d000 */
[----:B------:R-:W-:Y:S01]  /*0af0*/  IMAD.MOV.U32 R8, RZ, RZ, 0x3b808081 ;  /* 0x3b808081ff087424 */ /* 0x000fe200078e00ff */
        /* <DEDUP_REMOVED lines=14> */
[----:B------:R-:W-:-:S04]  /*0be0*/  FSETP.GEU.AND P0, PT, |R2|, 1.175494350822287508e-38, PT ;  /* 0x008000000200780b */ /* 0x000fc80003f0e200 */
[----:B------:R-:W-:-:S04]  /*0bf0*/  FSEL R15, R15, |R2|, !P0 ;  /* 0x400000020f0f7208 */ /* 0x000fc80004000000 */
[----:B------:R-:W-:-:S04]  /*0c00*/  IADD3 R10, PT, PT, R15, -0x3f3504f3, RZ ;  /* 0xc0cafb0d0f0a7810 */ /* 0x000fc80007ffe0ff */
[----:B------:R-:W-:-:S04]  /*0c10*/  LOP3.LUT R10, R10, 0xff800000, RZ, 0xc0, !PT ;  /* 0xff8000000a0a7812 */ /* 0x000fc800078ec0ff */
[-C--:B------:R-:W-:Y:S02]  /*0c20*/  IADD3 R15, PT, PT, R15, -R10.reuse, RZ ;  /* 0x8000000a0f0f7210 */ /* 0x080fe40007ffe0ff */
[----:B------:R-:W-:-:S03]  /*0c30*/  I2FP.F32.S32 R10, R10 ;  /* 0x0000000a000a7245 */ /* 0x000fc60000201400 */
[C---:B------:R-:W-:Y:S01]  /*0c40*/  FADD R14, R15.reuse, 1 ;  /* 0x3f8000000f0e7421 */ /* 0x040fe20000000000 */
[----:B------:R-:W-:Y:S01]  /*0c50*/  FADD R17, R15, -1 ;  /* 0xbf8000000f117421 */ /* 0x000fe20000000000 */
[----:B------:R-:W-:Y:S02]  /*0c60*/  FSEL R15, RZ, -24, P0 ;  /* 0xc1c00000ff0f7808 */ /* 0x000fe40000000000 */
[----:B------:R-:W-:Y:S01]  /*0c70*/  FSETP.NEU.AND P0, PT, |R2|, +INF , PT ;  /* 0x7f8000000200780b */ /* 0x000fe20003f0d200 */
[----:B------:R-:W-:Y:S01]  /*0c80*/  FADD R19, R17, R17 ;  /* 0x0000001111137221 */ /* 0x000fe20000000000 */
[----:B------:R-:W0:Y:S01]  /*0c90*/  MUFU.RCP R14, R14 ;  /* 0x0000000e000e7308 */ /* 0x000e220000001000 */
[----:B------:R-:W-:Y:S01]  /*0ca0*/  FFMA R15, R10, 1.1920928955078125e-07, R15 ;  /* 0x340000000a0f7823 */ /* 0x000fe2000000000f */
[----:B------:R-:W-:-:S13]  /*0cb0*/  FSETP.NEU.AND P0, PT, R2, RZ, P0 ;  /* 0x000000ff0200720b */ /* 0x000fda000070d000 */
[----:B------:R-:W-:Y:S01]  /*0cc0*/  @!P0 FADD R2, R2, R2 ;  /* 0x0000000202028221 */ /* 0x000fe20000000000 */
[----:B0-----:R-:W-:Y:S01]  /*0cd0*/  FMUL R12, R14, R19 ;  /* 0x000000130e0c7220 */ /* 0x001fe20000400000 */
[----:B------:R-:W-:-:S03]  /*0ce0*/  HFMA2 R19, -RZ, RZ, 0.771484375, 0.21533203125 ;  /* 0x3a2c32e4ff137431 */ /* 0x000fc600000001ff */
[----:B------:R-:W-:Y:S01]  /*0cf0*/  FADD R18, R17, -R12 ;  /* 0x8000000c11127221 */ /* 0x000fe20000000000 */
[CC--:B------:R-:W-:Y:S01]  /*0d00*/  FMUL R16, R12.reuse, R12.reuse ;  /* 0x0000000c0c107220 */ /* 0x0c0fe20000400000 */
[----:B------:R-:W-:Y:S02]  /*0d10*/  FFMA R10, R12, 1.4426950216293334961, R15 ;  /* 0x3fb8aa3b0c0a7823 */ /* 0x000fe4000000000f */
[----:B------:R-:W-:Y:S02]  /*0d20*/  FADD R18, R18, R18 ;  /* 0x0000001212127221 */ /* 0x000fe40000000000 */
[----:B------:R-:W-:Y:S01]  /*0d30*/  FADD R15, R15, -R10 ;  /* 0x8000000a0f0f7221 */ /* 0x000fe20000000000 */
[----:B------:R-:W-:Y:S01]  /*0d40*/  FFMA R19, R16, R19, 0.0032181653659790754318 ;  /* 0x3b52e7db10137423 */ /* 0x000fe20000000013 */
[----:B------:R-:W-:Y:S02]  /*0d50*/  FFMA R17, R17, -R12, R18 ;  /* 0x8000000c11117223 */ /* 0x000fe40000000012 */
[----:B------:R-:W-:Y:S01]  /*0d60*/  FFMA R18, R12, 1.4426950216293334961, R15 ;  /* 0x3fb8aa3b0c127823 */ /* 0x000fe2000000000f */
[----:B------:R-:W-:Y:S01]  /*0d70*/  FFMA R19, R16, R19, 0.018033718690276145935 ;  /* 0x3c93bb7310137423 */ /* 0x000fe20000000013 */
[----:B------:R-:W-:-:S03]  /*0d80*/  FMUL R17, R14, R17 ;  /* 0x000000110e117220 */ /* 0x000fc60000400000 */
[----:B------:R-:W-:Y:S01]  /*0d90*/  FFMA R19, R16, R19, 0.12022458761930465698 ;  /* 0x3df6384f10137423 */ /* 0x000fe20000000013 */
[----:B------:R-:W-:-:S03]  /*0da0*/  FFMA R15, R17, 1.4426950216293334961, R18 ;  /* 0x3fb8aa3b110f7823 */ /* 0x000fc60000000012 */
[----:B------:R-:W-:Y:S01]  /*0db0*/  FMUL R19, R16, R19 ;  /* 0x0000001310137220 */ /* 0x000fe20000400000 */
[----:B------:R-:W-:-:S03]  /*0dc0*/  FFMA R16, R12, 1.9251366722983220825e-08, R15 ;  /* 0x32a55e340c107823 */ /* 0x000fc6000000000f */
        /* <DEDUP_REMOVED lines=11> */
[----:B------:R-:W-:Y:S01]  /*0e80*/  IMAD.MOV.U32 R17, RZ, RZ, 0x391fcb8e ;  /* 0x391fcb8eff117424 */ /* 0x000fe200078e00ff */
[----:B------:R-:W-:Y:S02]  /*0e90*/  FSETP.GEU.AND P3, PT, R12, RZ, PT ;  /* 0x000000ff0c00720b */ /* 0x000fe40003f6e000 */
[----:B------:R-:W-:Y:S01]  /*0ea0*/  FFMA R19, R19, R11, R10 ;  /* 0x0000000b13137223 */ /* 0x000fe2000000000a */
[----:B0-----:R-:W-:Y:S01]  /*0eb0*/  @!P0 FADD R18, R16, R16 ;  /* 0x0000001010128221 */ /* 0x001fe20000000000 */
[----:B------:R-:W0:Y:S03]  /*0ec0*/  F2I.NTZ R14, R12 ;  /* 0x0000000c000e7305 */ /* 0x000e260000203100 */
        /* <DEDUP_REMOVED lines=8> */
[----:B------:R-:W-:Y:S02]  /*0f50*/  IADD3 R15, PT, PT, R11, 0x7f000000, RZ ;  /* 0x7f0000000b0f7810 */ /* 0x000fe40007ffe0ff */
[----:B0-----:R-:W-:Y:S01]  /*0f60*/  LEA R14, R14, -R11, 0x17 ;  /* 0x8000000b0e0e7211 */ /* 0x001fe200078eb8ff */
[----:B------:R-:W-:-:S04]  /*0f70*/  FFMA R17, R10, R17, 0.0096188392490148544312 ;  /* 0x3c1d98560a117423 */ /* 0x000fc80000000011 */
[----:B------:R-:W-:Y:S01]  /*0f80*/  FFMA R17, R10, R17, 0.055503588169813156128 ;  /* 0x3d6357bb0a117423 */ /* 0x000fe20000000011 */
[----:B------:R-:W-:-:S03]  /*0f90*/  @P4 LOP3.LUT R2, R2, 0x7fffffff, RZ, 0xc0, !PT ;  /* 0x7fffffff02024812 */ /* 0x000fc600078ec0ff */
[----:B------:R-:W-:-:S04]  /*0fa0*/  FFMA R17, R10, R17, 0.24022644758224487305 ;  /* 0x3e75fdec0a117423 */ /* 0x000fc80000000011 */
[----:B------:R-:W-:-:S04]  /*0fb0*/  FFMA R17, R10, R17, 0.69314718246459960938 ;  /* 0x3f3172180a117423 */ /* 0x000fc80000000011 */
[----:B------:R-:W-:-:S04]  /*0fc0*/  FFMA R10, R10, R17, 1 ;  /* 0x3f8000000a0a7423 */ /* 0x000fc80000000011 */
[----:B------:R-:W-:Y:S01]  /*0fd0*/  FMUL R15, R15, R10 ;  /* 0x0000000a0f0f7220 */ /* 0x000fe20000400000 */
[----:B------:R-:W-:-:S03]  /*0fe0*/  FSEL R10, RZ, +INF , !P3 ;  /* 0x7f800000ff0a7808 */ /* 0x000fc60005800000 */
[----:B------:R-:W-:Y:S01]  /*0ff0*/  @!P2 FMUL R10, R14, R15 ;  /* 0x0000000f0e0aa220 */ /* 0x000fe20000400000 */
[----:B------:R-:W-:-:S07]  /*1000*/  @!P0 MOV R10, R2 ;  /* 0x00000002000a8202 */ /* 0x000fce0000000f00 */
.L_x_11:
[----:B------:R-:W-:Y:S05]  /*1010*/  BSYNC.RECONVERGENT B0 ;  /* 0x0000000000007941 */ /* 0x000fea0003800200 */
.L_x_10:
[----:B------:R-:W-:Y:S01]  /*1020*/  BSSY.RECONVERGENT B0, `(.L_x_12) ;  /* 0x0000007000007945 */ /* 0x000fe20003800200 */
[----:B------:R-:W-:-:S03]  /*1030*/  FFMA R3, R3, R9, R8 ;  /* 0x0000000903037223 */ /* 0x000fc60000000008 */
[----:B------:R-:W-:Y:S05]  /*1040*/  @!P1 BRA `(.L_x_13) ;  /* 0x0000000000109947 */ /* 0x000fea0003800000 */
[----:B------:R-:W-:Y:S01]  /*1050*/  IMAD.MOV.U32 R3, RZ, RZ, R0 ;  /* 0x000000ffff037224 */ /* 0x000fe200078e0000 */
[----:B------:R-:W-:-:S07]  /*1060*/  MOV R12, 0x1080 ;  /* 0x00001080000c7802 */ /* 0x000fce0000000f00 */
[----:B-----5:R-:W-:Y:S05]  /*1070*/  CALL.REL.NOINC `($__internal_1_$__cuda_sm3x_div_rn_noftz_f32_slowpath) ;  /* 0x0000000800d47944 */ /* 0x020fea0003c00000 */
[----:B------:R-:W-:-:S07]  /*1080*/  MOV R3, R11 ;  /* 0x0000000b00037202 */ /* 0x000fce0000000f00 */
.L_x_13:
[----:B------:R-:W-:Y:S05]  /*1090*/  BSYNC.RECONVERGENT B0 ;  /* 0x0000000000007941 */ /* 0x000fea0003800200 */
.L_x_12:
[----:B------:R-:W0:Y:S01]  /*10a0*/  LDC R0, c[0x0][0x3ac] ;  /* 0x0000eb00ff007b82 */ /* 0x000e220000000800 */
[----:B------:R-:W1:Y:S01]  /*10b0*/  LDCU UR7, c[0x0][0x3a0] ;  /* 0x00007400ff0777ac */ /* 0x000e620008000800 */
[----:B------:R-:W-:Y:S01]  /*10c0*/  HFMA2 R4, -RZ, RZ, 1.875, 0 ;  /* 0x3f800000ff047431 */ /* 0x000fe200000001ff */
[----:B------:R-:W2:Y:S02]  /*10d0*/  LDCU UR6, c[0x0][0x3b4] ;  /* 0x00007680ff0677ac */ /* 0x000ea40008000800 */
[----:B--2---:R-:W-:Y:S01]  /*10e0*/  FMUL.SAT R10, R10, UR6 ;  /* 0x000000060a0a7c20 */ /* 0x004fe20008402000 */
[----:B0-----:R-:W-:-:S05]  /*10f0*/  FADD R0, R0, 1 ;  /* 0x3f80000000007421 */ /* 0x001fca0000000000 */
[----:B------:R-:W-:-:S04]  /*1100*/  FMNMX R2, R0, 0.0099999997764825820923, !PT ;  /* 0x3c23d70a00027809 */ /* 0x000fc80007800000 */
[----:B------:R-:W-:-:S04]  /*1110*/  IADD3 R0, PT, PT, R2, 0x1800000, RZ ;  /* 0x0180000002007810 */ /* 0x000fc80007ffe0ff */
[----:B------:R-:W-:-:S04]  /*1120*/  LOP3.LUT R0, R0, 0x7f800000, RZ, 0xc0, !PT ;  /* 0x7f80000000007812 */ /* 0x000fc800078ec0ff */
[----:B------:R-:W-:Y:S01]  /*1130*/  ISETP.GT.U32.AND P0, PT, R0, 0x1ffffff, PT ;  /* 0x01ffffff0000780c */ /* 0x000fe20003f04070 */
[----:B------:R-:W-:-:S04]  /*1140*/  FADD R0, -R3, 1 ;  /* 0x3f80000003007421 */ /* 0x000fc80000000100 */
[----:B-1----:R-:W-:-:S08]  /*1150*/  FFMA.SAT R0, R0, UR7, R3 ;  /* 0x0000000700007c23 */ /* 0x002fd00008002003 */
[----:B------:R-:W-:Y:S05]  /*1160*/  @P0 BRA `(.L_x_14) ;  /* 0x0000000000140947 */ /* 0x000fea0003800000 */
[----:B------:R-:W-:Y:S01]  /*1170*/  IMAD.MOV.U32 R3, RZ, RZ, R2 ;  /* 0x000000ffff037224 */ /* 0x000fe200078e0002 */
[----:B------:R-:W-:-:S07]  /*1180*/  MOV R8, 0x11a0 ;  /* 0x000011a000087802 */ /* 0x000fce0000000f00 */
[----:B-----5:R-:W-:Y:S05]  /*1190*/  CALL.REL.NOINC `($__internal_0_$__cuda_sm20_rcp_rn_f32_slowpath) ;  /* 0x0000000400bc7944 */ /* 0x020fea0003c00000 */
[----:B------:R-:W-:Y:S01]  /*11a0*/  MOV R3, R11 ;  /* 0x0000000b00037202 */ /* 0x000fe20000000f00 */
[----:B------:R-:W-:Y:S06]  /*11b0*/  BRA `(.L_x_15) ;  /* 0x0000000000107947 */ /* 0x000fec0003800000 */
.L_x_14:
[----:B------:R-:W0:Y:S02]  /*11c0*/  MUFU.RCP R3, R2 ;  /* 0x0000000200037308 */ /* 0x000e240000001000 */
[----:B0-----:R-:W-:-:S04]  /*11d0*/  FFMA R8, R2, R3, -1 ;  /* 0xbf80000002087423 */ /* 0x001fc80000000003 */
[----:B------:R-:W-:-:S04]  /*11e0*/  FADD.FTZ R8, -R8, -RZ ;  /* 0x800000ff08087221 */ /* 0x000fc80000010100 */
[----:B------:R-:W-:-:S07]  /*11f0*/  FFMA R3, R3, R8, R3 ;  /* 0x0000000803037223 */ /* 0x000fce0000000003 */
.L_x_15:
[----:B------:R-:W-:Y:S01]  /*1200*/  FSETP.NEU.AND P0, PT, R0, 1, PT ;  /* 0x3f8000000000780b */ /* 0x000fe20003f0d000 */
[----:B------:R-:W-:Y:S01]  /*1210*/  HFMA2 R2, -RZ, RZ, 3.748046875, 0 ;  /* 0x437f0000ff027431 */ /* 0x000fe200000001ff */
[----:B------:R-:W-:Y:S02]  /*1220*/  BSSY.RECONVERGENT B0, `(.L_x_16) ;  /* 0x000004c000007945 */ /* 0x000fe40003800200 */
[----:B------:R-:W-:Y:S02]  /*1230*/  FSETP.EQ.OR P0, PT, R3, RZ, !P0 ;  /* 0x000000ff0300720b */ /* 0x000fe40004702400 */
[----:B------:R-:W-:-:S11]  /*1240*/  FFMA R7, R7, R2, 0.5 ;  /* 0x3f00000007077423 */ /* 0x000fd60000000002 */
[----:B------:R-:W-:Y:S05]  /*1250*/  @P0 BRA `(.L_x_17) ;  /* 0x0000000400200947 */ /* 0x000fea0003800000 */
[----:B------:R-:W-:-:S04]  /*1260*/  FSETP.NAN.AND P0, PT, |R3|, |R3|, PT ;  /* 0x400000030300720b */ /* 0x000fc80003f08200 */
[----:B------:R-:W-:-:S13]  /*1270*/  FSETP.NUM.AND P0, PT, |R0|, |R0|, !P0 ;  /* 0x400000000000720b */ /* 0x000fda0004707200 */
[----:B------:R-:W-:Y:S01]  /*1280*/  @!P0 FADD R4, R0, R3 ;  /* 0x0000000300048221 */ /* 0x000fe20000000000 */
[----:B------:R-:W-:Y:S06]  /*1290*/  @!P0 BRA `(.L_x_17) ;  /* 0x0000000400108947 */ /* 0x000fec0003800000 */
[C---:B------:R-:W-:Y:S01]  /*12a0*/  FMUL R9, |R0|.reuse, 16777216 ;  /* 0x4b80000000097820 */ /* 0x040fe20000400200 */
[----:B------:R-:W-:Y:S02]  /*12b0*/  FSETP.GEU.AND P0, PT, |R0|, 1.175494350822287508e-38, PT ;  /* 0x008000000000780b */ /* 0x000fe40003f0e200 */
[----:B------:R-:W-:Y:S02]  /*12c0*/  MOV R17, 0x3a2c32e4 ;  /* 0x3a2c32e400117802 */ /* 0x000fe40000000f00 */
[----:B------:R-:W-:-:S04]  /*12d0*/  FSEL R9, R9, |R0|, !P0 ;  /* 0x4000000009097208 */ /* 0x000fc80004000000 */
[----:B------:R-:W-:-:S04]  /*12e0*/  IADD3 R4, PT, PT, R9, -0x3f3504f3, RZ ;  /* 0xc0cafb0d09047810 */ /* 0x000fc80007ffe0ff */
[----:B------:R-:W-:-:S04]  /*12f0*/  LOP3.LUT R4, R4, 0xff800000, RZ, 0xc0, !PT ;  /* 0xff80000004047812 */ /* 0x000fc800078ec0ff */
[----:B------:R-:W-:Y:S01]  /*1300*/  I2FP.F32.S32 R8, R4 ;  /* 0x0000000400087245 */ /* 0x000fe20000201400 */
[----:B------:R-:W-:-:S04]  /*1310*/  IMAD.IADD R9, R9, 0x1, -R4 ;  /* 0x0000000109097824 */ /* 0x000fc800078e0a04 */
        /* <DEDUP_REMOVED lines=9> */
[----:B0-----:R-:W-:-:S04]  /*13b0*/  FMUL R4, R12, R15 ;  /* 0x0000000f0c047220 */ /* 0x001fc80000400000 */
        /* <DEDUP_REMOVED lines=28> */
[----:B0-----:R-:W-:Y:S01]  /*1580*/  @!P0 FADD R16, R14, R14 ;  /* 0x0000000e0e108221 */ /* 0x001fe20000000000 */
[----:B------:R0:W2:Y:S03]  /*1590*/  F2I.NTZ R12, R4 ;  /* 0x00000004000c7305 */ /* 0x0000a60000203100 */
        /* <DEDUP_REMOVED lines=8> */
[----:B0-----:R-:W-:Y:S01]  /*1620*/  FSEL R4, RZ, +INF , !P2 ;  /* 0x7f800000ff047808 */ /* 0x001fe20005000000 */
[----:B--2---:R-:W-:Y:S02]  /*1630*/  IMAD R12, R12, 0x800000, -R3 ;  /* 0x008000000c0c7824 */ /* 0x004fe400078e0a03 */
[----:B------:R-:W-:-:S04]  /*1640*/  FFMA R9, R8, R9, 0.0096188392490148544312 ;  /* 0x3c1d985608097423 */ /* 0x000fc80000000009 */
[----:B------:R-:W-:Y:S01]  /*1650*/  FFMA R9, R8, R9, 0.055503588169813156128 ;  /* 0x3d6357bb08097423 */ /* 0x000fe20000000009 */
[----:B------:R-:W-:-:S03]  /*1660*/  @P3 LOP3.LUT R0, R0, 0x7fffffff, RZ, 0xc0, !PT ;  /* 0x7fffffff00003812 */ /* 0x000fc600078ec0ff */
[----:B------:R-:W-:-:S04]  /*1670*/  FFMA R9, R8, R9, 0.24022644758224487305 ;  /* 0x3e75fdec08097423 */ /* 0x000fc80000000009 */
[----:B------:R-:W-:Y:S01]  /*1680*/  FFMA R11, R8, R9, 0.69314718246459960938 ;  /* 0x3f317218080b7423 */ /* 0x000fe20000000009 */
[----:B------:R-:W-:-:S03]  /*1690*/  IADD3 R9, PT, PT, R3, 0x7f000000, RZ ;  /* 0x7f00000003097810 */ /* 0x000fc60007ffe0ff */
[----:B------:R-:W-:-:S04]  /*16a0*/  FFMA R8, R8, R11, 1 ;  /* 0x3f80000008087423 */ /* 0x000fc8000000000b */
[----:B------:R-:W-:-:S04]  /*16b0*/  FMUL R9, R9, R8 ;  /* 0x0000000809097220 */ /* 0x000fc80000400000 */
[----:B------:R-:W-:Y:S01]  /*16c0*/  @!P1 FMUL R4, R12, R9 ;  /* 0x000000090c049220 */ /* 0x000fe20000400000 */
[----:B------:R-:W-:-:S07]  /*16d0*/  @!P0 MOV R4, R0 ;  /* 0x0000000000048202 */ /* 0x000fce0000000f00 */
.L_x_17:
[----:B------:R-:W-:Y:S05]  /*16e0*/  BSYNC.RECONVERGENT B0 ;  /* 0x0000000000007941 */ /* 0x000fea0003800200 */
.L_x_16:
[----:B------:R-:W0:Y:S01]  /*16f0*/  LDCU UR6, c[0x0][0x3b8] ;  /* 0x00007700ff0677ac */ /* 0x000e220008000800 */
[----:B-----5:R-:W-:Y:S01]  /*1700*/  I2FP.F32.U32 R6, R6 ;  /* 0x0000000600067245 */ /* 0x020fe20000201000 */
[----:B------:R-:W-:Y:S01]  /*1710*/  FFMA R10, R10, R2, 0.5 ;  /* 0x3f0000000a0a7423 */ /* 0x000fe20000000002 */
[----:B------:R-:W-:-:S03]  /*1720*/  FMNMX R7, RZ, R7, !PT ;  /* 0x00000007ff077209 */ /* 0x000fc60007800000 */
[----:B------:R-:W-:Y:S01]  /*1730*/  FADD R6, R6, 0.5 ;  /* 0x3f00000006067421 */ /* 0x000fe20000000000 */
[----:B------:R-:W-:Y:S02]  /*1740*/  FMNMX R10, RZ, R10, !PT ;  /* 0x0000000aff0a7209 */ /* 0x000fe40007800000 */
[----:B------:R-:W-:Y:S02]  /*1750*/  FMNMX R7, R7, 255, PT ;  /* 0x437f000007077809 */ /* 0x000fe40003800000 */
[----:B------:R-:W-:Y:S02]  /*1760*/  FMNMX R6, RZ, R6, !PT ;  /* 0x00000006ff067209 */ /* 0x000fe40007800000 */
[----:B------:R-:W-:Y:S02]  /*1770*/  FMNMX R10, R10, 255, PT ;  /* 0x437f00000a0a7809 */ /* 0x000fe40003800000 */
[----:B------:R-:W-:Y:S01]  /*1780*/  FMNMX R6, R6, 255, PT ;  /* 0x437f000006067809 */ /* 0x000fe20003800000 */
[----:B------:R-:W1:Y:S01]  /*1790*/  F2I.U32.TRUNC.NTZ R7, R7 ;  /* 0x0000000700077305 */ /* 0x000e62000020f000 */
[----:B0-----:R-:W-:Y:S01]  /*17a0*/  FMUL.SAT R3, R4, UR6 ;  /* 0x0000000604037c20 */ /* 0x001fe20008402000 */
[----:B------:R-:W0:Y:S03]  /*17b0*/  LDCU.64 UR6, c[0x0][0x388] ;  /* 0x00007100ff0677ac */ /* 0x000e260008000a00 */
[----:B------:R-:W-:-:S03]  /*17c0*/  FFMA R3, R3, R2, 0.5 ;  /* 0x3f00000003037423 */ /* 0x000fc60000000002 */
[----:B------:R-:W2:Y:S02]  /*17d0*/  F2I.U32.TRUNC.NTZ R9, R10 ;  /* 0x0000000a00097305 */ /* 0x000ea4000020f000 */
[----:B------:R-:W-:-:S04]  /*17e0*/  FMNMX R3, RZ, R3, !PT ;  /* 0x00000003ff037209 */ /* 0x000fc80007800000 */
[----:B------:R-:W-:Y:S02]  /*17f0*/  FMNMX R0, R3, 255, PT ;  /* 0x437f000003007809 */ /* 0x000fe40003800000 */
[----:B------:R-:W3:Y:S01]  /*1800*/  F2I.U32.TRUNC.NTZ R15, R6 ;  /* 0x00000006000f7305 */ /* 0x000ee2000020f000 */
[----:B0-----:R-:W-:-:S07]  /*1810*/  IADD3 R2, P0, PT, R5, UR6, RZ ;  /* 0x0000000605027c10 */ /* 0x001fce000ff1e0ff */
[----:B------:R-:W0:Y:S01]  /*1820*/  F2I.U32.TRUNC.NTZ R11, R0 ;  /* 0x00000000000b7305 */ /* 0x000e22000020f000 */
[----:B------:R-:W-:-:S05]  /*1830*/  IADD3.X R3, PT, PT, R13, UR7, RZ, P0, !PT ;  /* 0x000000070d037c10 */ /* 0x000fca00087fe4ff */
[----:B-1----:R-:W-:Y:S04]  /*1840*/  STG.E.U8 desc[UR4][R2.64], R7 ;  /* 0x0000000702007986 */ /* 0x002fe8000c101104 */
[----:B--2---:R-:W-:Y:S04]  /*1850*/  STG.E.U8 desc[UR4][R2.64+0x1], R9 ;  /* 0x0000010902007986 */ /* 0x004fe8000c101104 */
[----:B---3--:R-:W-:Y:S04]  /*1860*/  STG.E.U8 desc[UR4][R2.64+0x3], R15 ;  /* 0x0000030f02007986 */ /* 0x008fe8000c101104 */
[----:B0-----:R-:W-:Y:S01]  /*1870*/  STG.E.U8 desc[UR4][R2.64+0x2], R11 ;  /* 0x0000020b02007986 */ /* 0x001fe2000c101104 */
[----:B------:R-:W-:Y:S05]  /*1880*/  EXIT ;  /* 0x000000000000794d */ /* 0x000fea0003800000 */
        .weak           $__internal_0_$__cuda_sm20_rcp_rn_f32_slowpath
        .type           $__internal_0_$__cuda_sm20_rcp_rn_f32_slowpath,@function
        .size           $__internal_0_$__cuda_sm20_rcp_rn_f32_slowpath,($__internal_1_$__cuda_sm3x_div_rn_noftz_f32_slowpath - $__internal_0_$__cuda_sm20_rcp_rn_f32_slowpath)
$__internal_0_$__cuda_sm20_rcp_rn_f32_slowpath:
[----:B------:R-:W-:-:S04]  /*1890*/  SHF.L.U32 R9, R3, 0x1, RZ ;  /* 0x0000000103097819 */ /* 0x000fc800000006ff */
[----:B------:R-:W-:-:S04]  /*18a0*/  SHF.R.U32.HI R9, RZ, 0x18, R9 ;  /* 0x00000018ff097819 */ /* 0x000fc80000011609 */
[----:B------:R-:W-:-:S13]  /*18b0*/  ISETP.NE.U32.AND P0, PT, R9, RZ, PT ;  /* 0x000000ff0900720c */ /* 0x000fda0003f05070 */
[----:B------:R-:W-:Y:S05]  /*18c0*/  @P0 BRA `(.L_x_18) ;  /* 0x00000000002c0947 */ /* 0x000fea0003800000 */
[----:B------:R-:W-:-:S04]  /*18d0*/  SHF.L.U32 R9, R3, 0x1, RZ ;  /* 0x0000000103097819 */ /* 0x000fc800000006ff */
[----:B------:R-:W-:-:S13]  /*18e0*/  ISETP.NE.AND P0, PT, R9, RZ, PT ;  /* 0x000000ff0900720c */ /* 0x000fda0003f05270 */
[----:B------:R2:W3:Y:S01]  /*18f0*/  @!P0 MUFU.RCP R9, R3 ;  /* 0x0000000300098308 */ /* 0x0004e20000001000 */
[----:B------:R-:W-:Y:S05]  /*1900*/  @!P0 BRA `(.L_x_19) ;  /* 0x0000000000a48947 */ /* 0x000fea0003800000 */
[----:B------:R-:W-:-:S04]  /*1910*/  FFMA R11, R3, 1.84467440737095516160e+19, RZ ;  /* 0x5f800000030b7823 */ /* 0x000fc800000000ff */
[----:B------:R-:W2:Y:S02]  /*1920*/  MUFU.RCP R12, R11 ;  /* 0x0000000b000c7308 */ /* 0x000ea40000001000 */
[----:B--2---:R-:W-:-:S04]  /*1930*/  FFMA R3, R11, R12, -1 ;  /* 0xbf8000000b037423 */ /* 0x004fc8000000000c */
[----:B------:R-:W-:-:S04]  /*1940*/  FADD.FTZ R3, -R3, -RZ ;  /* 0x800000ff03037221 */ /* 0x000fc80000010100 */
[----:B------:R-:W-:-:S04]  /*1950*/  FFMA R3, R12, R3, R12 ;  /* 0x000000030c037223 */ /* 0x000fc8000000000c */
[----:B---3--:R-:W-:Y:S01]  /*1960*/  FFMA R9, R3, 1.84467440737095516160e+19, RZ ;  /* 0x5f80000003097823 */ /* 0x008fe200000000ff */
[----:B------:R-:W-:Y:S06]  /*1970*/  BRA `(.L_x_19) ;  /* 0x0000000000887947 */ /* 0x000fec0003800000 */
.L_x_18:
[----:B------:R-:W-:-:S05]  /*1980*/  VIADD R11, R9, 0xffffff03 ;  /* 0xffffff03090b7836 */ /* 0x000fca0000000000 */
[----:B------:R-:W-:-:S13]  /*1990*/  ISETP.GT.U32.AND P0, PT, R11, 0x1, PT ;  /* 0x000000010b00780c */ /* 0x000fda0003f04070 */
[----:B------:R-:W-:Y:S05]  /*19a0*/  @P0 BRA `(.L_x_20) ;  /* 0x0000000000780947 */ /* 0x000fea0003800000 */
[----:B------:R-:W-:Y:S01]  /*19b0*/  LOP3.LUT R12, R3, 0x7fffff, RZ, 0xc0, !PT ;  /* 0x007fffff030c7812 */ /* 0x000fe200078ec0ff */
[----:B------:R-:W-:Y:S02]  /*19c0*/  HFMA2 R18, -RZ, RZ, 0, 1.78813934326171875e-07 ;  /* 0x00000003ff127431 */ /* 0x000fe400000001ff */
[----:B------:R-:W-:Y:S01]  /*19d0*/  VIADD R9, R9, 0xffffff04 ;  /* 0xffffff0409097836 */ /* 0x000fe20000000000 */
[----:B------:R-:W-:-:S04]  /*19e0*/  LOP3.LUT R12, R12, 0x3f800000, RZ, 0xfc, !PT ;  /* 0x3f8000000c0c7812 */ /* 0x000fc800078efcff */
[----:B------:R-:W0:Y:S01]  /*19f0*/  MUFU.RCP R15, R12 ;  /* 0x0000000c000f7308 */ /* 0x000e220000001000 */
[----:B------:R-:W-:Y:S01]  /*1a00*/  SHF.L.U32 R17, R18, R11, RZ ;  /* 0x0000000b12117219 */ /* 0x000fe200000006ff */
[----:B0-----:R-:W-:-:S04]  /*1a10*/  FFMA R14, R12, R15, -1 ;  /* 0xbf8000000c0e7423 */ /* 0x001fc8000000000f */
[----:B------:R-:W-:-:S04]  /*1a20*/  FADD.FTZ R14, -R14, -RZ ;  /* 0x800000ff0e0e7221 */ /* 0x000fc80000010100 */
[CCC-:B------:R-:W-:Y:S01]  /*1a30*/  FFMA.RM R16, R15.reuse, R14.reuse, R15.reuse ;  /* 0x0000000e0f107223 */ /* 0x1c0fe2000000400f */
[----:B------:R-:W-:-:S04]  /*1a40*/  FFMA.RP R15, R15, R14, R15 ;  /* 0x0000000e0f0f7223 */ /* 0x000fc8000000800f */
[C---:B------:R-:W-:Y:S02]  /*1a50*/  LOP3.LUT R14, R16.reuse, 0x7fffff, RZ, 0xc0, !PT ;  /* 0x007fffff100e7812 */ /* 0x040fe400078ec0ff */
[----:B------:R-:W-:Y:S02]  /*1a60*/  FSETP.NEU.FTZ.AND P0, PT, R16, R15, PT ;  /* 0x0000000f1000720b */ /* 0x000fe40003f1d000 */
[----:B------:R-:W-:Y:S02]  /*1a70*/  LOP3.LUT R14, R14, 0x800000, RZ, 0xfc, !PT ;  /* 0x008000000e0e7812 */ /* 0x000fe400078efcff */
[----:B------:R-:W-:Y:S02]  /*1a80*/  SEL R15, RZ, 0xffffffff, !P0 ;  /* 0xffffffffff0f7807 */ /* 0x000fe40004000000 */
[----:B------:R-:W-:Y:S02]  /*1a90*/  LOP3.LUT R12, R17, R14, RZ, 0xc0, !PT ;  /* 0x0000000e110c7212 */ /* 0x000fe400078ec0ff */
[----:B------:R-:W-:-:S02]  /*1aa0*/  IADD3 R15, PT, PT, -R15, RZ, RZ ;  /* 0x000000ff0f0f7210 */ /* 0x000fc40007ffe1ff */
[-C--:B------:R-:W-:Y:S02]  /*1ab0*/  SHF.R.U32.HI R12, RZ, R11.reuse, R12 ;  /* 0x0000000bff0c7219 */ /* 0x080fe4000001160c */
[--C-:B------:R-:W-:Y:S02]  /*1ac0*/  LOP3.LUT P1, RZ, R15, R11, R14.reuse, 0xf8, !PT ;  /* 0x0000000b0fff7212 */ /* 0x100fe4000782f80e */
[C---:B------:R-:W-:Y:S02]  /*1ad0*/  LOP3.LUT P0, RZ, R12.reuse, 0x1, RZ, 0xc0, !PT ;  /* 0x000000010cff7812 */ /* 0x040fe4000780c0ff */
[----:B------:R-:W-:Y:S02]  /*1ae0*/  LOP3.LUT P2, RZ, R12, 0x2, RZ, 0xc0, !PT ;  /* 0x000000020cff7812 */ /* 0x000fe4000784c0ff */
[----:B------:R-:W-:Y:S02]  /*1af0*/  SHF.R.U32.HI R14, RZ, R9, R14 ;  /* 0x00000009ff0e7219 */ /* 0x000fe4000001160e */
[----:B------:R-:W-:-:S02]  /*1b00*/  PLOP3.LUT P0, PT, P0, P1, P2, 0xe0, 0x0 ;  /* 0x000000000000781c */ /* 0x000fc40000703c20 */
[----:B------:R-:W-:Y:S02]  /*1b10*/  LOP3.LUT P1, RZ, R3, 0x7fffff, RZ, 0xc0, !PT ;  /* 0x007fffff03ff7812 */ /* 0x000fe4000782c0ff */
[----:B------:R-:W-:-:S04]  /*1b20*/  SEL R11, RZ, 0x1, !P0 ;  /* 0x00000001ff0b7807 */ /* 0x000fc80004000000 */
[----:B------:R-:W-:-:S04]  /*1b30*/  IADD3 R11, PT, PT, -R11, RZ, RZ ;  /* 0x000000ff0b0b7210 */ /* 0x000fc80007ffe1ff */
[----:B------:R-:W-:-:S13]  /*1b40*/  ISETP.GE.AND P0, PT, R11, RZ, PT ;  /* 0x000000ff0b00720c */ /* 0x000fda0003f06270 */
[----:B------:R-:W-:-:S04]  /*1b50*/  @!P0 IADD3 R14, PT, PT, R14, 0x1, RZ ;  /* 0x000000010e0e8810 */ /* 0x000fc80007ffe0ff */
[----:B------:R-:W-:-:S04]  /*1b60*/  @!P1 SHF.L.U32 R14, R14, 0x1, RZ ;  /* 0x000000010e0e9819 */ /* 0x000fc800000006ff */
[----:B------:R-:W-:Y:S01]  /*1b70*/  LOP3.LUT R9, R14, 0x80000000, R3, 0xf8, !PT ;  /* 0x800000000e097812 */ /* 0x000fe200078ef803 */
[----:B------:R-:W-:Y:S06]  /*1b80*/  BRA `(.L_x_19) ;  /* 0x0000000000047947 */ /* 0x000fec0003800000 */
.L_x_20:
[----:B------:R0:W1:Y:S02]  /*1b90*/  MUFU.RCP R9, R3 ;  /* 0x0000000300097308 */ /* 0x0000640000001000 */
.L_x_19:
[----:B-1-3--:R-:W-:Y:S02]  /*1ba0*/  MOV R11, R9 ;  /* 0x00000009000b7202 */ /* 0x00afe40000000f00 */
[----:B------:R-:W-:-:S04]  /*1bb0*/  MOV R9, 0x0 ;  /* 0x0000000000097802 */ /* 0x000fc80000000f00 */
[----:B0-2---:R-:W-:Y:S05]  /*1bc0*/  RET.REL.NODEC R8 `(color_wheels) ;  /* 0xffffffe4080c7950 */ /* 0x005fea0003c3ffff */
        .weak           $__internal_1_$__cuda_sm3x_div_rn_noftz_f32_slowpath
        .type           $__internal_1_$__cuda_sm3x_div_rn_noftz_f32_slowpath,@function
        .size           $__internal_1_$__cuda_sm3x_div_rn_noftz_f32_slowpath,(.L_x_34 - $__internal_1_$__cuda_sm3x_div_rn_noftz_f32_slowpath)
$__internal_1_$__cuda_sm3x_div_rn_noftz_f32_slowpath:
[----:B------:R-:W-:Y:S01]  /*1bd0*/  SHF.R.U32.HI R14, RZ, 0x17, R4 ;  /* 0x00000017ff0e7819 */ /* 0x000fe20000011604 */
[----:B------:R-:W-:Y:S01]  /*1be0*/  BSSY.RECONVERGENT B1, `(.L_x_21) ;  /* 0x0000064000017945 */ /* 0x000fe20003800200 */
[----:B------:R-:W-:Y:S02]  /*1bf0*/  SHF.R.U32.HI R2, RZ, 0x17, R3 ;  /* 0x00000017ff027819 */ /* 0x000fe40000011603 */
[----:B------:R-:W-:Y:S02]  /*1c00*/  LOP3.LUT R14, R14, 0xff, RZ, 0xc0, !PT ;  /* 0x000000ff0e0e7812 */ /* 0x000fe400078ec0ff */
[----:B------:R-:W-:Y:S02]  /*1c10*/  LOP3.LUT R18, R2, 0xff, RZ, 0xc0, !PT ;  /* 0x000000ff02127812 */ /* 0x000fe400078ec0ff */
[----:B------:R-:W-:Y:S01]  /*1c20*/  MOV R16, 0x437f0000 ;  /* 0x437f000000107802 */ /* 0x000fe20000000f00 */
[----:B------:R-:W-:Y:S01]  /*1c30*/  VIADD R15, R14, 0xffffffff ;  /* 0xffffffff0e0f7836 */ /* 0x000fe20000000000 */
[----:B------:R-:W-:-:S04]  /*1c40*/  IADD3 R17, PT, PT, R18, -0x1, RZ ;  /* 0xffffffff12117810 */ /* 0x000fc80007ffe0ff */
[----:B------:R-:W-:-:S04]  /*1c50*/  ISETP.GT.U32.AND P0, PT, R15, 0xfd, PT ;  /* 0x000000fd0f00780c */ /* 0x000fc80003f04070 */
[----:B------:R-:W-:-:S13]  /*1c60*/  ISETP.GT.U32.OR P0, PT, R17, 0xfd, P0 ;  /* 0x000000fd1100780c */ /* 0x000fda0000704470 */
[----:B------:R-:W-:Y:S01]  /*1c70*/  @!P0 MOV R11, RZ ;  /* 0x000000ff000b8202 */ /* 0x000fe20000000f00 */
[----:B------:R-:W-:Y:S06]  /*1c80*/  @!P0 BRA `(.L_x_22) ;  /* 0x0000000000608947 */ /* 0x000fec0003800000 */
[----:B------:R-:W-:Y:S01]  /*1c90*/  HFMA2 R2, -RZ, RZ, 3.748046875, 0 ;  /* 0x437f0000ff027431 */ /* 0x000fe200000001ff */
[----:B------:R-:W-:-:S04]  /*1ca0*/  FSETP.GTU.FTZ.AND P0, PT, |R3|, +INF , PT ;  /* 0x7f8000000300780b */ /* 0x000fc80003f1c200 */
[----:B------:R-:W-:-:S04]  /*1cb0*/  FSETP.GTU.FTZ.AND P1, PT, |R2|, +INF , PT ;  /* 0x7f8000000200780b */ /* 0x000fc80003f3c200 */
[----:B------:R-:W-:-:S13]  /*1cc0*/  PLOP3.LUT P0, PT, P0, P1, PT, 0xf8, 0x8f ;  /* 0x00000000008f781c */ /* 0x000fda0000703f70 */
[----:B------:R-:W-:Y:S05]  /*1cd0*/  @P0 BRA `(.L_x_23) ;  /* 0x00000004004c0947 */ /* 0x000fea0003800000 */
[----:B------:R-:W-:-:S13]  /*1ce0*/  LOP3.LUT P0, RZ, R16, 0x7fffffff, R3, 0xc8, !PT ;  /* 0x7fffffff10ff7812 */ /* 0x000fda000780c803 */
[----:B------:R-:W-:Y:S05]  /*1cf0*/  @!P0 BRA `(.L_x_24) ;  /* 0x00000004003c8947 */ /* 0x000fea0003800000 */
[C---:B------:R-:W-:Y:S02]  /*1d00*/  FSETP.NEU.FTZ.AND P2, PT, |R3|.reuse, +INF , PT ;  /* 0x7f8000000300780b */ /* 0x040fe40003f5d200 */
[----:B------:R-:W-:Y:S02]  /*1d10*/  FSETP.NEU.FTZ.AND P1, PT, |R2|, +INF , PT ;  /* 0x7f8000000200780b */ /* 0x000fe40003f3d200 */
[----:B------:R-:W-:-:S11]  /*1d20*/  FSETP.NEU.FTZ.AND P0, PT, |R3|, +INF , PT ;  /* 0x7f8000000300780b */ /* 0x000fd60003f1d200 */
[----:B------:R-:W-:Y:S05]  /*1d30*/  @!P1 BRA !P2, `(.L_x_24) ;  /* 0x00000004002c9947 */ /* 0x000fea0005000000 */
[----:B------:R-:W-:-:S04]  /*1d40*/  LOP3.LUT P2, RZ, R3, 0x7fffffff, RZ, 0xc0, !PT ;  /* 0x7fffffff03ff7812 */ /* 0x000fc8000784c0ff */
[----:B------:R-:W-:-:S13]  /*1d50*/  PLOP3.LUT P1, PT, P1, P2, PT, 0x2f, 0xf2 ;  /* 0x0000000000f2781c */ /* 0x000fda0000f24577 */
[----:B------:R-:W-:Y:S05]  /*1d60*/  @P1 BRA `(.L_x_25) ;  /* 0x0000000400181947 */ /* 0x000fea0003800000 */
[----:B------:R-:W-:-:S04]  /*1d70*/  LOP3.LUT P1, RZ, R16, 0x7fffffff, RZ, 0xc0, !PT ;  /* 0x7fffffff10ff7812 */ /* 0x000fc8000782c0ff */
[----:B------:R-:W-:-:S13]  /*1d80*/  PLOP3.LUT P0, PT, P0, P1, PT, 0x2f, 0xf2 ;  /* 0x0000000000f2781c */ /* 0x000fda0000702577 */
[----:B------:R-:W-:Y:S05]  /*1d90*/  @P0 BRA `(.L_x_26) ;  /* 0x0000000400000947 */ /* 0x000fea0003800000 */
[----:B------:R-:W-:Y:S02]  /*1da0*/  ISETP.GE.AND P0, PT, R17, RZ, PT ;  /* 0x000000ff1100720c */ /* 0x000fe40003f06270 */
[----:B------:R-:W-:-:S11]  /*1db0*/  ISETP.GE.AND P1, PT, R15, RZ, PT ;  /* 0x000000ff0f00720c */ /* 0x000fd60003f26270 */
[----:B------:R-:W-:Y:S01]  /*1dc0*/  @P0 IMAD.MOV.U32 R11, RZ, RZ, RZ ;  /* 0x000000ffff0b0224 */ /* 0x000fe200078e00ff */
[----:B------:R-:W-:Y:S01]  /*1dd0*/  @!P0 MOV R11, 0xffffffc0 ;  /* 0xffffffc0000b8802 */ /* 0x000fe20000000f00 */
[----:B------:R-:W-:Y:S01]  /*1de0*/  @!P0 FFMA R3, R3, 1.84467440737095516160e+19, RZ ;  /* 0x5f80000003038823 */ /* 0x000fe200000000ff */
[----:B------:R-:W-:Y:S02]  /*1df0*/  @!P1 FFMA R16, R2, 1.84467440737095516160e+19, RZ ;  /* 0x5f80000002109823 */ /* 0x000fe400000000ff */
[----:B------:R-:W-:-:S07]  /*1e00*/  @!P1 IADD3 R11, PT, PT, R11, 0x40, RZ ;  /* 0x000000400b0b9810 */ /* 0x000fce0007ffe0ff */
.L_x_22:
[----:B------:R-:W-:Y:S01]  /*1e10*/  LEA R15, R14, 0xc0800000, 0x17 ;  /* 0xc08000000e0f7811 */ /* 0x000fe200078eb8ff */
[----:B------:R-:W-:Y:S03]  /*1e20*/  BSSY.RECONVERGENT B2, `(.L_x_27) ;  /* 0x0000036000027945 */ /* 0x000fe60003800200 */
[----:B------:R-:W-:Y:S02]  /*1e30*/  IADD3 R16, PT, PT, -R15, R16, RZ ;  /* 0x000000100f107210 */ /* 0x000fe40007ffe1ff */
[----:B------:R-:W-:Y:S02]  /*1e40*/  IADD3 R15, PT, PT, R18, -0x7f, RZ ;  /* 0xffffff81120f7810 */ /* 0x000fe40007ffe0ff */
[----:B------:R0:W1:Y:S01]  /*1e50*/  MUFU.RCP R17, R16 ;  /* 0x0000001000117308 */ /* 0x0000620000001000 */
[----:B------:R-:W-:Y:S02]  /*1e60*/  FADD.FTZ R19, -R16, -RZ ;  /* 0x800000ff10137221 */ /* 0x000fe40000010100 */
[C---:B------:R-:W-:Y:S01]  /*1e70*/  IMAD R2, R15.reuse, -0x800000, R3 ;  /* 0xff8000000f027824 */ /* 0x040fe200078e0203 */
[----:B0-----:R-:W-:-:S05]  /*1e80*/  IADD3 R16, PT, PT, R15, 0x7f, -R14 ;  /* 0x0000007f0f107810 */ /* 0x001fca0007ffe80e */
[----:B------:R-:W-:Y:S02]  /*1e90*/  IMAD.IADD R11, R16, 0x1, R11 ;  /* 0x00000001100b7824 */ /* 0x000fe400078e020b */
[----:B-1----:R-:W-:-:S04]  /*1ea0*/  FFMA R18, R17, R19, 1 ;  /* 0x3f80000011127423 */ /* 0x002fc80000000013 */
[----:B------:R-:W-:-:S04]  /*1eb0*/  FFMA R3, R17, R18, R17 ;  /* 0x0000001211037223 */ /* 0x000fc80000000011 */
[----:B------:R-:W-:-:S04]  /*1ec0*/  FFMA R18, R2, R3, RZ ;  /* 0x0000000302127223 */ /* 0x000fc800000000ff */
[----:B------:R-:W-:-:S04]  /*1ed0*/  FFMA R17, R19, R18, R2 ;  /* 0x0000001213117223 */ /* 0x000fc80000000002 */
[----:B------:R-:W-:-:S04]  /*1ee0*/  FFMA R18, R3, R17, R18 ;  /* 0x0000001103127223 */ /* 0x000fc80000000012 */
[----:B------:R-:W-:-:S04]  /*1ef0*/  FFMA R19, R19, R18, R2 ;  /* 0x0000001213137223 */ /* 0x000fc80000000002 */
[----:B------:R-:W-:-:S05]  /*1f00*/  FFMA R2, R3, R19, R18 ;  /* 0x0000001303027223 */ /* 0x000fca0000000012 */
[----:B------:R-:W-:-:S04]  /*1f10*/  SHF.R.U32.HI R14, RZ, 0x17, R2 ;  /* 0x00000017ff0e7819 */ /* 0x000fc80000011602 */
[----:B------:R-:W-:-:S04]  /*1f20*/  LOP3.LUT R14, R14, 0xff, RZ, 0xc0, !PT ;  /* 0x000000ff0e0e7812 */ /* 0x000fc800078ec0ff */
[----:B------:R-:W-:-:S04]  /*1f30*/  IADD3 R17, PT, PT, R14, R11, RZ ;  /* 0x0000000b0e117210 */ /* 0x000fc80007ffe0ff */
[----:B------:R-:W-:-:S04]  /*1f40*/  IADD3 R14, PT, PT, R17, -0x1, RZ ;  /* 0xffffffff110e7810 */ /* 0x000fc80007ffe0ff */
[----:B------:R-:W-:-:S13]  /*1f50*/  ISETP.GE.U32.AND P0, PT, R14, 0xfe, PT ;  /* 0x000000fe0e00780c */ /* 0x000fda0003f06070 */
[----:B------:R-:W-:Y:S05]  /*1f60*/  @!P0 BRA `(.L_x_28) ;  /* 0x0000000000808947 */ /* 0x000fea0003800000 */
[----:B------:R-:W-:-:S13]  /*1f70*/  ISETP.GT.AND P0, PT, R17, 0xfe, PT ;  /* 0x000000fe1100780c */ /* 0x000fda0003f04270 */
[----:B------:R-:W-:Y:S05]  /*1f80*/  @P0 BRA `(.L_x_29) ;  /* 0x00000000006c0947 */ /* 0x000fea0003800000 */
[----:B------:R-:W-:-:S13]  /*1f90*/  ISETP.GE.AND P0, PT, R17, 0x1, PT ;  /* 0x000000011100780c */ /* 0x000fda0003f06270 */
[----:B------:R-:W-:Y:S05]  /*1fa0*/  @P0 BRA `(.L_x_30) ;  /* 0x0000000000740947 */ /* 0x000fea0003800000 */
[----:B------:R-:W-:Y:S02]  /*1fb0*/  ISETP.GE.AND P0, PT, R17, -0x18, PT ;  /* 0xffffffe81100780c */ /* 0x000fe40003f06270 */
[----:B------:R-:W-:-:S11]  /*1fc0*/  LOP3.LUT R2, R2, 0x80000000, RZ, 0xc0, !PT ;  /* 0x8000000002027812 */ /* 0x000fd600078ec0ff */
[----:B------:R-:W-:Y:S05]  /*1fd0*/  @!P0 BRA `(.L_x_30) ;  /* 0x0000000000688947 */ /* 0x000fea0003800000 */
[-CC-:B------:R-:W-:Y:S01]  /*1fe0*/  FFMA.RZ R11, R3, R19.reuse, R18.reuse ;  /* 0x00000013030b7223 */ /* 0x180fe2000000c012 */
[----:B------:R-:W-:Y:S01]  /*1ff0*/  IADD3 R16, PT, PT, R17, 0x20, RZ ;  /* 0x0000002011107810 */ /* 0x000fe20007ffe0ff */
[-CC-:B------:R-:W-:Y:S01]  /*2000*/  FFMA.RM R14, R3, R19.reuse, R18.reuse ;  /* 0x00000013030e7223 */ /* 0x180fe20000004012 */
[----:B------:R-:W-:Y:S02]  /*2010*/  ISETP.NE.AND P2, PT, R17, RZ, PT ;  /* 0x000000ff1100720c */ /* 0x000fe40003f45270 */
[----:B------:R-:W-:Y:S01]  /*2020*/  LOP3.LUT R15, R11, 0x7fffff, RZ, 0xc0, !PT ;  /* 0x007fffff0b0f7812 */ /* 0x000fe200078ec0ff */
[----:B------:R-:W-:Y:S01]  /*2030*/  FFMA.RP R11, R3, R19, R18 ;  /* 0x00000013030b7223 */ /* 0x000fe20000008012 */
[----:B------:R-:W-:Y:S02]  /*2040*/  ISETP.NE.AND P1, PT, R17, RZ, PT ;  /* 0x000000ff1100720c */ /* 0x000fe40003f25270 */
[----:B------:R-:W-:Y:S02]  /*2050*/  LOP3.LUT R15, R15, 0x800000, RZ, 0xfc, !PT ;  /* 0x008000000f0f7812 */ /* 0x000fe400078efcff */
[----:B------:R-:W-:-:S02]  /*2060*/  IADD3 R3, PT, PT, -R17, RZ, RZ ;  /* 0x000000ff11037210 */ /* 0x000fc40007ffe1ff */
[----:B------:R-:W-:Y:S02]  /*2070*/  SHF.L.U32 R16, R15, R16, RZ ;  /* 0x000000100f107219 */ /* 0x000fe400000006ff */
[----:B------:R-:W-:Y:S02]  /*2080*/  FSETP.NEU.FTZ.AND P0, PT, R11, R14, PT ;  /* 0x0000000e0b00720b */ /* 0x000fe40003f1d000 */
[----:B------:R-:W-:Y:S02]  /*2090*/  SEL R14, R3, RZ, P2 ;  /* 0x000000ff030e7207 */ /* 0x000fe40001000000 */
[----:B------:R-:W-:Y:S02]  /*20a0*/  ISETP.NE.AND P1, PT, R16, RZ, P1 ;  /* 0x000000ff1000720c */ /* 0x000fe40000f25270 */
[----:B------:R-:W-:Y:S02]  /*20b0*/  SHF.R.U32.HI R14, RZ, R14, R15 ;  /* 0x0000000eff0e7219 */ /* 0x000fe4000001160f */
[----:B------:R-:W-:-:S02]  /*20c0*/  PLOP3.LUT P0, PT, P0, P1, PT, 0xf8, 0x8f ;  /* 0x00000000008f781c */ /* 0x000fc40000703f70 */
[----:B------:R-:W-:Y:S02]  /*20d0*/  SHF.R.U32.HI R16, RZ, 0x1, R14 ;  /* 0x00000001ff107819 */ /* 0x000fe4000001160e */
[----:B------:R-:W-:-:S04]  /*20e0*/  SEL R3, RZ, 0x1, !P0 ;  /* 0x00000001ff037807 */ /* 0x000fc80004000000 */
[----:B------:R-:W-:-:S04]  /*20f0*/  LOP3.LUT R3, R3, 0x1, R16, 0xf8, !PT ;  /* 0x0000000103037812 */ /* 0x000fc800078ef810 */
[----:B------:R-:W-:-:S05]  /*2100*/  LOP3.LUT R3, R3, R14, RZ, 0xc0, !PT ;  /* 0x0000000e03037212 */ /* 0x000fca00078ec0ff */
[----:B------:R-:W-:-:S05]  /*2110*/  IMAD.IADD R3, R16, 0x1, R3 ;  /* 0x0000000110037824 */ /* 0x000fca00078e0203 */
[----:B------:R-:W-:Y:S01]  /*2120*/  LOP3.LUT R2, R3, R2, RZ, 0xfc, !PT ;  /* 0x0000000203027212 */ /* 0x000fe200078efcff */
[----:B------:R-:W-:Y:S06]  /*2130*/  BRA `(.L_x_30) ;  /* 0x0000000000107947 */ /* 0x000fec0003800000 */
.L_x_29:
[----:B------:R-:W-:-:S04]  /*2140*/  LOP3.LUT R2, R2, 0x80000000, RZ, 0xc0, !PT ;  /* 0x8000000002027812 */ /* 0x000fc800078ec0ff */
[----:B------:R-:W-:Y:S01]  /*2150*/  LOP3.LUT R2, R2, 0x7f800000, RZ, 0xfc, !PT ;  /* 0x7f80000002027812 */ /* 0x000fe200078efcff */
[----:B------:R-:W-:Y:S06]  /*2160*/  BRA `(.L_x_30) ;  /* 0x0000000000047947 */ /* 0x000fec0003800000 */
.L_x_28:
[----:B------:R-:W-:-:S07]  /*2170*/  LEA R2, R11, R2, 0x17 ;  /* 0x000000020b027211 */ /* 0x000fce00078eb8ff */
.L_x_30:
[----:B------:R-:W-:Y:S05]  /*2180*/  BSYNC.RECONVERGENT B2 ;  /* 0x0000000000027941 */ /* 0x000fea0003800200 */
.L_x_27:
[----:B------:R-:W-:Y:S05]  /*2190*/  BRA `(.L_x_31) ;  /* 0x0000000000207947 */ /* 0x000fea0003800000 */
.L_x_26:
[----:B------:R-:W-:-:S04]  /*21a0*/  LOP3.LUT R2, R16, 0x80000000, R3, 0x48, !PT ;  /* 0x8000000010027812 */ /* 0x000fc800078e4803 */
[----:B------:R-:W-:Y:S01]  /*21b0*/  LOP3.LUT R2, R2, 0x7f800000, RZ, 0xfc, !PT ;  /* 0x7f80000002027812 */ /* 0x000fe200078efcff */
[----:B------:R-:W-:Y:S06]  /*21c0*/  BRA `(.L_x_31) ;  /* 0x0000000000147947 */ /* 0x000fec0003800000 */
.L_x_25:
[----:B------:R-:W-:Y:S01]  /*21d0*/  LOP3.LUT R2, R16, 0x80000000, R3, 0x48, !PT ;  /* 0x8000000010027812 */ /* 0x000fe200078e4803 */
[----:B------:R-:W-:Y:S06]  /*21e0*/  BRA `(.L_x_31) ;  /* 0x00000000000c7947 */ /* 0x000fec0003800000 */
.L_x_24:
[----:B------:R-:W0:Y:S01]  /*21f0*/  MUFU.RSQ R2, -QNAN ;  /* 0xffc0000000027908 */ /* 0x000e220000001400 */
[----:B------:R-:W-:Y:S05]  /*2200*/  BRA `(.L_x_31) ;  /* 0x0000000000047947 */ /* 0x000fea0003800000 */
.L_x_23:
[----:B------:R-:W-:-:S07]  /*2210*/  FADD.FTZ R2, R3, R2 ;  /* 0x0000000203027221 */ /* 0x000fce0000010000 */
.L_x_31:
[----:B------:R-:W-:Y:S05]  /*2220*/  BSYNC.RECONVERGENT B1 ;  /* 0x0000000000017941 */ /* 0x000fea0003800200 */
.L_x_21:
[----:B------:R-:W-:Y:S01]  /*2230*/  HFMA2 R3, -RZ, RZ, 0, 0 ;  /* 0x00000000ff037431 */ /* 0x000fe200000001ff */
[----:B0-----:R-:W-:Y:S02]  /*2240*/  MOV R11, R2 ;  /* 0x00000002000b7202 */ /* 0x001fe40000000f00 */
[----:B------:R-:W-:-:S04]  /*2250*/  MOV R2, R12 ;  /* 0x0000000c00027202 */ /* 0x000fc80000000f00 */
[----:B------:R-:W-:Y:S05]  /*2260*/  RET.REL.NODEC R2 `(color_wheels) ;  /* 0xffffffdc02647950 */ /* 0x000fea0003c3ffff */
.L_x_32:
[----:B------:R-:W-:-:S00]  /*2270*/  BRA `(.L_x_32) ;  /* 0xfffffffc00fc7947 */ /* 0x000fc0000383ffff */
[----:B------:R-:W-:-:S00]  /*2280*/  NOP ;  /* 0x0000000000007918 */ /* 0x000fc00000000000 */
[----:B------:R-:W-:-:S00]  /*2290*/  NOP ;  /* 0x0000000000007918 */ /* 0x000fc00000000000 */
[----:B------:R-:W-:-:S00]  /*22a0*/  NOP ;  /* 0x0000000000007918 */ /* 0x000fc00000000000 */
[----:B------:R-:W-:-:S00]  /*22b0*/  NOP ;  /* 0x0000000000007918 */ /* 0x000fc00000000000 */
[----:B------:R-:W-:-:S00]  /*22c0*/  NOP ;  /* 0x0000000000007918 */ /* 0x000fc00000000000 */
[----:B------:R-:W-:-:S00]  /*22d0*/  NOP ;  /* 0x0000000000007918 */ /* 0x000fc00000000000 */
[----:B------:R-:W-:-:S00]  /*22e0*/  NOP ;  /* 0x0000000000007918 */ /* 0x000fc00000000000 */
[----:B------:R-:W-:-:S00]  /*22f0*/  NOP ;  /* 0x0000000000007918 */ /* 0x000fc00000000000 */
.L_x_34:


//--------------------- .nv.shared.reserved.0     --------------------------
	.section	.nv.shared.reserved.0,"aw",@nobits
	.weak		__nv_reservedSMEM_offset_0_alias
	.size		__nv_reservedSMEM_offset_0_alias, 0, 64
	.other		__nv_reservedSMEM_offset_0_alias,@"STO_CUDA_RESERVED_SHARED STV_DEFAULT"
__nv_reservedSMEM_offset_0_alias:
	.zero		0
	.zero		64


//--------------------- .nv.constant0.color_wheels --------------------------
	.section	.nv.constant0.color_wheels,"a",@progbits
	.sectionflags	@""
	.align	4
.nv.constant0.color_wheels:
	.zero		956


//--------------------- SYMBOLS --------------------------

	.type		.nv.reservedSmem.offset0,@object
	.size		.nv.reservedSmem.offset0,0x4
